//
// Generated by NVIDIA NVVM Compiler
//
// Compiler Build ID: CL-36424714
// Cuda compilation tools, release 13.0, V13.0.88
// Based on NVVM 20.0.0
//

.version 9.0
.target sm_100
.address_size 64

	// .globl	_Z15KeMatrixSoftMaxPfS_m
// _ZZ7softmaxPfS_iiiiiE3shm has been demoted

.visible .entry _Z15KeMatrixSoftMaxPfS_m(
	.param .u64 .ptr .align 1 _Z15KeMatrixSoftMaxPfS_m_param_0,
	.param .u64 .ptr .align 1 _Z15KeMatrixSoftMaxPfS_m_param_1,
	.param .u64 _Z15KeMatrixSoftMaxPfS_m_param_2
)
{
	.reg .pred 	%p<76>;
	.reg .b32 	%r<193>;
	.reg .b32 	%f<174>;
	.reg .b64 	%rd<42>;
	// demoted variable
	.shared .align 4 .b8 _ZZ7softmaxPfS_iiiiiE3shm[128];
	ld.param.u64 	%rd3, [_Z15KeMatrixSoftMaxPfS_m_param_0];
	ld.param.u64 	%rd4, [_Z15KeMatrixSoftMaxPfS_m_param_1];
	ld.param.u32 	%r3, [_Z15KeMatrixSoftMaxPfS_m_param_2];
	cvta.to.global.u64 	%rd1, %rd4;
	cvta.to.global.u64 	%rd2, %rd3;
	mov.u32 	%r1, %ntid.x;
	mov.u32 	%r192, %tid.x;
	mov.u32 	%r68, %ctaid.x;
	mad.lo.s32 	%r189, %r68, %r3, %r192;
	setp.ge.s32 	%p2, %r192, %r3;
	mov.f32 	%f167, 0fE0AD78EC;
	@%p2 bra 	$L__BB0_7;
	add.s32 	%r69, %r192, %r1;
	max.u32 	%r70, %r69, %r3;
	setp.lt.u32 	%p3, %r69, %r3;
	selp.u32 	%r71, 1, 0, %p3;
	add.s32 	%r72, %r69, %r71;
	sub.s32 	%r73, %r70, %r72;
	div.u32 	%r74, %r73, %r1;
	add.s32 	%r5, %r74, %r71;
	and.b32  	%r75, %r5, 3;
	setp.eq.s32 	%p4, %r75, 3;
	mov.f32 	%f167, 0fE0AD78EC;
	mov.u32 	%r170, %r189;
	mov.u32 	%r171, %r192;
	@%p4 bra 	$L__BB0_4;
	add.s32 	%r76, %r5, 1;
	and.b32  	%r77, %r76, 3;
	neg.s32 	%r167, %r77;
	mov.f32 	%f167, 0fE0AD78EC;
	mov.u32 	%r170, %r189;
	mov.u32 	%r171, %r192;
$L__BB0_3:
	.pragma "nounroll";
	mul.wide.s32 	%rd5, %r170, 4;
	add.s64 	%rd6, %rd1, %rd5;
	ld.global.f32 	%f26, [%rd6];
	setp.lt.f32 	%p5, %f167, %f26;
	selp.f32 	%f167, %f26, %f167, %p5;
	add.s32 	%r170, %r170, %r1;
	add.s32 	%r171, %r171, %r1;
	add.s32 	%r167, %r167, 1;
	setp.ne.s32 	%p6, %r167, 0;
	@%p6 bra 	$L__BB0_3;
$L__BB0_4:
	setp.lt.u32 	%p7, %r5, 3;
	@%p7 bra 	$L__BB0_7;
	shl.b32 	%r15, %r1, 2;
	cvt.u64.u32 	%rd9, %r15;
$L__BB0_6:
	mul.wide.s32 	%rd7, %r170, 4;
	add.s64 	%rd8, %rd1, %rd7;
	ld.global.f32 	%f27, [%rd8];
	setp.lt.f32 	%p8, %f167, %f27;
	selp.f32 	%f28, %f27, %f167, %p8;
	add.s64 	%rd10, %rd8, %rd9;
	ld.global.f32 	%f29, [%rd10];
	setp.lt.f32 	%p9, %f28, %f29;
	selp.f32 	%f30, %f29, %f28, %p9;
	add.s64 	%rd11, %rd10, %rd9;
	ld.global.f32 	%f31, [%rd11];
	setp.lt.f32 	%p10, %f30, %f31;
	selp.f32 	%f32, %f31, %f30, %p10;
	add.s64 	%rd12, %rd11, %rd9;
	ld.global.f32 	%f33, [%rd12];
	setp.lt.f32 	%p11, %f32, %f33;
	selp.f32 	%f167, %f33, %f32, %p11;
	add.s32 	%r170, %r15, %r170;
	add.s32 	%r171, %r15, %r171;
	setp.lt.s32 	%p12, %r171, %r3;
	@%p12 bra 	$L__BB0_6;
$L__BB0_7:
	bar.sync 	0;
	setp.lt.u32 	%p13, %r192, %r1;
	mov.b32 	%r78, -1;
	vote.sync.ballot.b32 	%r79, %p13, %r78;
	mov.b32 	%r80, %f167;
	shfl.sync.down.b32	%r81|%p15, %r80, 16, 31, %r79;
	mov.b32 	%f34, %r81;
	max.f32 	%f35, %f167, %f34;
	mov.b32 	%r82, %f35;
	shfl.sync.down.b32	%r83|%p16, %r82, 8, 31, %r79;
	mov.b32 	%f36, %r83;
	max.f32 	%f37, %f35, %f36;
	mov.b32 	%r84, %f37;
	shfl.sync.down.b32	%r85|%p17, %r84, 4, 31, %r79;
	mov.b32 	%f38, %r85;
	max.f32 	%f39, %f37, %f38;
	mov.b32 	%r86, %f39;
	shfl.sync.down.b32	%r87|%p18, %r86, 2, 31, %r79;
	mov.b32 	%f40, %r87;
	max.f32 	%f41, %f39, %f40;
	mov.b32 	%r88, %f41;
	shfl.sync.down.b32	%r89|%p19, %r88, 1, 31, %r79;
	mov.b32 	%f42, %r89;
	max.f32 	%f8, %f41, %f42;
	setp.gt.u32 	%p20, %r192, 31;
	shl.b32 	%r90, %r192, 2;
	mov.u32 	%r91, _ZZ7softmaxPfS_iiiiiE3shm;
	add.s32 	%r20, %r91, %r90;
	@%p20 bra 	$L__BB0_9;
	mov.b32 	%r92, 0;
	st.shared.u32 	[%r20], %r92;
$L__BB0_9:
	bar.sync 	0;
	and.b32  	%r21, %r192, 31;
	setp.ne.s32 	%p21, %r21, 0;
	shr.u32 	%r93, %r192, 3;
	add.s32 	%r22, %r91, %r93;
	@%p21 bra 	$L__BB0_11;
	st.shared.f32 	[%r22], %f8;
$L__BB0_11:
	setp.gt.u32 	%p23, %r192, 31;
	setp.lt.u32 	%p24, %r192, 32;
	bar.sync 	0;
	mov.b32 	%r95, -1;
	vote.sync.ballot.b32 	%r23, %p24, %r95;
	mov.pred 	%p75, 0;
	@%p23 bra 	$L__BB0_14;
	ld.shared.f32 	%f43, [%r20];
	mov.b32 	%r96, %f43;
	shfl.sync.down.b32	%r97|%p27, %r96, 16, 31, %r23;
	mov.b32 	%f44, %r97;
	max.f32 	%f45, %f43, %f44;
	mov.b32 	%r98, %f45;
	shfl.sync.down.b32	%r99|%p28, %r98, 8, 31, %r23;
	mov.b32 	%f46, %r99;
	max.f32 	%f47, %f45, %f46;
	mov.b32 	%r100, %f47;
	shfl.sync.down.b32	%r101|%p29, %r100, 4, 31, %r23;
	mov.b32 	%f48, %r101;
	max.f32 	%f49, %f47, %f48;
	mov.b32 	%r102, %f49;
	shfl.sync.down.b32	%r103|%p30, %r102, 2, 31, %r23;
	mov.b32 	%f50, %r103;
	max.f32 	%f51, %f49, %f50;
	mov.b32 	%r104, %f51;
	shfl.sync.down.b32	%r105|%p31, %r104, 1, 31, %r23;
	mov.b32 	%f52, %r105;
	max.f32 	%f9, %f51, %f52;
	setp.ne.s32 	%p32, %r192, 0;
	@%p32 bra 	$L__BB0_14;
	st.shared.f32 	[_ZZ7softmaxPfS_iiiiiE3shm], %f9;
	mov.pred 	%p75, -1;
$L__BB0_14:
	setp.ge.s32 	%p34, %r192, %r3;
	bar.sync 	0;
	ld.shared.f32 	%f10, [_ZZ7softmaxPfS_iiiiiE3shm];
	@%p34 bra 	$L__BB0_21;
	add.s32 	%r106, %r192, %r1;
	max.s32 	%r107, %r106, %r3;
	setp.lt.s32 	%p35, %r106, %r3;
	selp.u32 	%r108, 1, 0, %p35;
	add.s32 	%r109, %r106, %r108;
	sub.s32 	%r110, %r107, %r109;
	div.u32 	%r111, %r110, %r1;
	add.s32 	%r24, %r111, %r108;
	and.b32  	%r112, %r24, 3;
	setp.eq.s32 	%p36, %r112, 3;
	mov.u32 	%r176, %r189;
	mov.u32 	%r179, %r192;
	@%p36 bra 	$L__BB0_18;
	add.s32 	%r113, %r24, 1;
	and.b32  	%r114, %r113, 3;
	neg.s32 	%r174, %r114;
	mad.lo.s32 	%r179, %r1, %r114, %r192;
	mov.u32 	%r176, %r189;
$L__BB0_17:
	.pragma "nounroll";
	mul.wide.s32 	%rd13, %r176, 4;
	add.s64 	%rd14, %rd2, %rd13;
	add.s64 	%rd15, %rd1, %rd13;
	ld.global.f32 	%f53, [%rd15];
	sub.f32 	%f54, %f53, %f10;
	setp.lt.f32 	%p37, %f54, 0fC2800000;
	selp.f32 	%f55, 0fC2800000, %f54, %p37;
	st.global.f32 	[%rd15], %f55;
	fma.rn.f32 	%f56, %f55, 0f3BBB989D, 0f3F000000;
	cvt.sat.f32.f32 	%f57, %f56;
	mov.f32 	%f58, 0f4B400001;
	mov.f32 	%f59, 0f437C0000;
	fma.rm.f32 	%f60, %f57, %f59, %f58;
	add.f32 	%f61, %f60, 0fCB40007F;
	neg.f32 	%f62, %f61;
	fma.rn.f32 	%f63, %f55, 0f3FB8AA3B, %f62;
	fma.rn.f32 	%f64, %f55, 0f32A57060, %f63;
	mov.b32 	%r115, %f60;
	shl.b32 	%r116, %r115, 23;
	mov.b32 	%f65, %r116;
	ex2.approx.ftz.f32 	%f66, %f64;
	mul.f32 	%f67, %f66, %f65;
	st.global.f32 	[%rd14], %f67;
	add.s32 	%r176, %r176, %r1;
	add.s32 	%r174, %r174, 1;
	setp.ne.s32 	%p38, %r174, 0;
	@%p38 bra 	$L__BB0_17;
$L__BB0_18:
	setp.lt.u32 	%p39, %r24, 3;
	@%p39 bra 	$L__BB0_21;
	shl.b32 	%r33, %r1, 2;
	cvt.u64.u32 	%rd19, %r33;
$L__BB0_20:
	mul.wide.s32 	%rd16, %r176, 4;
	add.s64 	%rd17, %rd1, %rd16;
	ld.global.f32 	%f68, [%rd17];
	sub.f32 	%f69, %f68, %f10;
	setp.lt.f32 	%p40, %f69, 0fC2800000;
	selp.f32 	%f70, 0fC2800000, %f69, %p40;
	st.global.f32 	[%rd17], %f70;
	fma.rn.f32 	%f71, %f70, 0f3BBB989D, 0f3F000000;
	cvt.sat.f32.f32 	%f72, %f71;
	mov.f32 	%f73, 0f4B400001;
	mov.f32 	%f74, 0f437C0000;
	fma.rm.f32 	%f75, %f72, %f74, %f73;
	add.f32 	%f76, %f75, 0fCB40007F;
	neg.f32 	%f77, %f76;
	fma.rn.f32 	%f78, %f70, 0f3FB8AA3B, %f77;
	fma.rn.f32 	%f79, %f70, 0f32A57060, %f78;
	mov.b32 	%r117, %f75;
	shl.b32 	%r118, %r117, 23;
	mov.b32 	%f80, %r118;
	ex2.approx.ftz.f32 	%f81, %f79;
	mul.f32 	%f82, %f81, %f80;
	add.s64 	%rd18, %rd2, %rd16;
	st.global.f32 	[%rd18], %f82;
	add.s64 	%rd20, %rd17, %rd19;
	ld.global.f32 	%f83, [%rd20];
	sub.f32 	%f84, %f83, %f10;
	setp.lt.f32 	%p41, %f84, 0fC2800000;
	selp.f32 	%f85, 0fC2800000, %f84, %p41;
	st.global.f32 	[%rd20], %f85;
	fma.rn.f32 	%f86, %f85, 0f3BBB989D, 0f3F000000;
	cvt.sat.f32.f32 	%f87, %f86;
	fma.rm.f32 	%f88, %f87, %f74, %f73;
	add.f32 	%f89, %f88, 0fCB40007F;
	neg.f32 	%f90, %f89;
	fma.rn.f32 	%f91, %f85, 0f3FB8AA3B, %f90;
	fma.rn.f32 	%f92, %f85, 0f32A57060, %f91;
	mov.b32 	%r119, %f88;
	shl.b32 	%r120, %r119, 23;
	mov.b32 	%f93, %r120;
	ex2.approx.ftz.f32 	%f94, %f92;
	mul.f32 	%f95, %f94, %f93;
	add.s64 	%rd21, %rd18, %rd19;
	st.global.f32 	[%rd21], %f95;
	add.s64 	%rd22, %rd20, %rd19;
	ld.global.f32 	%f96, [%rd22];
	sub.f32 	%f97, %f96, %f10;
	setp.lt.f32 	%p42, %f97, 0fC2800000;
	selp.f32 	%f98, 0fC2800000, %f97, %p42;
	st.global.f32 	[%rd22], %f98;
	fma.rn.f32 	%f99, %f98, 0f3BBB989D, 0f3F000000;
	cvt.sat.f32.f32 	%f100, %f99;
	fma.rm.f32 	%f101, %f100, %f74, %f73;
	add.f32 	%f102, %f101, 0fCB40007F;
	neg.f32 	%f103, %f102;
	fma.rn.f32 	%f104, %f98, 0f3FB8AA3B, %f103;
	fma.rn.f32 	%f105, %f98, 0f32A57060, %f104;
	mov.b32 	%r121, %f101;
	shl.b32 	%r122, %r121, 23;
	mov.b32 	%f106, %r122;
	ex2.approx.ftz.f32 	%f107, %f105;
	mul.f32 	%f108, %f107, %f106;
	add.s64 	%rd23, %rd21, %rd19;
	st.global.f32 	[%rd23], %f108;
	add.s64 	%rd24, %rd22, %rd19;
	ld.global.f32 	%f109, [%rd24];
	sub.f32 	%f110, %f109, %f10;
	setp.lt.f32 	%p43, %f110, 0fC2800000;
	selp.f32 	%f111, 0fC2800000, %f110, %p43;
	st.global.f32 	[%rd24], %f111;
	fma.rn.f32 	%f112, %f111, 0f3BBB989D, 0f3F000000;
	cvt.sat.f32.f32 	%f113, %f112;
	fma.rm.f32 	%f114, %f113, %f74, %f73;
	add.f32 	%f115, %f114, 0fCB40007F;
	neg.f32 	%f116, %f115;
	fma.rn.f32 	%f117, %f111, 0f3FB8AA3B, %f116;
	fma.rn.f32 	%f118, %f111, 0f32A57060, %f117;
	mov.b32 	%r123, %f114;
	shl.b32 	%r124, %r123, 23;
	mov.b32 	%f119, %r124;
	ex2.approx.ftz.f32 	%f120, %f118;
	mul.f32 	%f121, %f120, %f119;
	add.s64 	%rd25, %rd23, %rd19;
	st.global.f32 	[%rd25], %f121;
	add.s32 	%r176, %r33, %r176;
	add.s32 	%r179, %r33, %r179;
	setp.lt.s32 	%p44, %r179, %r3;
	@%p44 bra 	$L__BB0_20;
$L__BB0_21:
	setp.ge.s32 	%p45, %r192, %r3;
	bar.sync 	0;
	mov.f32 	%f172, 0f00000000;
	@%p45 bra 	$L__BB0_28;
	add.s32 	%r125, %r192, %r1;
	max.s32 	%r126, %r125, %r3;
	setp.lt.s32 	%p46, %r125, %r3;
	selp.u32 	%r127, 1, 0, %p46;
	add.s32 	%r128, %r125, %r127;
	sub.s32 	%r129, %r126, %r128;
	div.u32 	%r130, %r129, %r1;
	add.s32 	%r38, %r130, %r127;
	and.b32  	%r131, %r38, 3;
	setp.eq.s32 	%p47, %r131, 3;
	mov.f32 	%f172, 0f00000000;
	mov.u32 	%r183, %r189;
	mov.u32 	%r184, %r192;
	@%p47 bra 	$L__BB0_25;
	add.s32 	%r132, %r38, 1;
	and.b32  	%r133, %r132, 3;
	neg.s32 	%r180, %r133;
	mov.f32 	%f172, 0f00000000;
	mov.u32 	%r183, %r189;
	mov.u32 	%r184, %r192;
$L__BB0_24:
	.pragma "nounroll";
	mul.wide.s32 	%rd26, %r183, 4;
	add.s64 	%rd27, %rd2, %rd26;
	ld.global.f32 	%f126, [%rd27];
	add.f32 	%f172, %f172, %f126;
	add.s32 	%r183, %r183, %r1;
	add.s32 	%r184, %r184, %r1;
	add.s32 	%r180, %r180, 1;
	setp.ne.s32 	%p48, %r180, 0;
	@%p48 bra 	$L__BB0_24;
$L__BB0_25:
	setp.lt.u32 	%p49, %r38, 3;
	@%p49 bra 	$L__BB0_28;
	shl.b32 	%r48, %r1, 2;
	cvt.u64.u32 	%rd30, %r48;
$L__BB0_27:
	mul.wide.s32 	%rd28, %r183, 4;
	add.s64 	%rd29, %rd2, %rd28;
	ld.global.f32 	%f127, [%rd29];
	add.f32 	%f128, %f172, %f127;
	add.s64 	%rd31, %rd29, %rd30;
	ld.global.f32 	%f129, [%rd31];
	add.f32 	%f130, %f128, %f129;
	add.s64 	%rd32, %rd31, %rd30;
	ld.global.f32 	%f131, [%rd32];
	add.f32 	%f132, %f130, %f131;
	add.s64 	%rd33, %rd32, %rd30;
	ld.global.f32 	%f133, [%rd33];
	add.f32 	%f172, %f132, %f133;
	add.s32 	%r183, %r48, %r183;
	add.s32 	%r184, %r48, %r184;
	setp.lt.s32 	%p50, %r184, %r3;
	@%p50 bra 	$L__BB0_27;
$L__BB0_28:
	setp.gt.u32 	%p51, %r192, 31;
	setp.lt.u32 	%p52, %r192, %r1;
	bar.sync 	0;
	mov.b32 	%r134, -1;
	vote.sync.ballot.b32 	%r135, %p52, %r134;
	mov.b32 	%r136, %f172;
	shfl.sync.down.b32	%r137|%p54, %r136, 16, 31, %r135;
	mov.b32 	%f134, %r137;
	add.f32 	%f135, %f172, %f134;
	mov.b32 	%r138, %f135;
	shfl.sync.down.b32	%r139|%p55, %r138, 8, 31, %r135;
	mov.b32 	%f136, %r139;
	add.f32 	%f137, %f135, %f136;
	mov.b32 	%r140, %f137;
	shfl.sync.down.b32	%r141|%p56, %r140, 4, 31, %r135;
	mov.b32 	%f138, %r141;
	add.f32 	%f139, %f137, %f138;
	mov.b32 	%r142, %f139;
	shfl.sync.down.b32	%r143|%p57, %r142, 2, 31, %r135;
	mov.b32 	%f140, %r143;
	add.f32 	%f141, %f139, %f140;
	mov.b32 	%r144, %f141;
	shfl.sync.down.b32	%r145|%p58, %r144, 1, 31, %r135;
	mov.b32 	%f142, %r145;
	add.f32 	%f173, %f141, %f142;
	@%p51 bra 	$L__BB0_30;
	mov.b32 	%r146, 0;
	st.shared.u32 	[%r20], %r146;
$L__BB0_30:
	setp.ne.s32 	%p59, %r21, 0;
	bar.sync 	0;
	@%p59 bra 	$L__BB0_32;
	st.shared.f32 	[%r22], %f173;
$L__BB0_32:
	setp.gt.u32 	%p60, %r192, 31;
	setp.lt.u32 	%p61, %r192, 32;
	bar.sync 	0;
	mov.b32 	%r147, -1;
	vote.sync.ballot.b32 	%r53, %p61, %r147;
	@%p60 bra 	$L__BB0_34;
	ld.shared.f32 	%f143, [%r20];
	mov.b32 	%r148, %f143;
	shfl.sync.down.b32	%r149|%p63, %r148, 16, 31, %r53;
	mov.b32 	%f144, %r149;
	add.f32 	%f145, %f143, %f144;
	mov.b32 	%r150, %f145;
	shfl.sync.down.b32	%r151|%p64, %r150, 8, 31, %r53;
	mov.b32 	%f146, %r151;
	add.f32 	%f147, %f145, %f146;
	mov.b32 	%r152, %f147;
	shfl.sync.down.b32	%r153|%p65, %r152, 4, 31, %r53;
	mov.b32 	%f148, %r153;
	add.f32 	%f149, %f147, %f148;
	mov.b32 	%r154, %f149;
	shfl.sync.down.b32	%r155|%p66, %r154, 2, 31, %r53;
	mov.b32 	%f150, %r155;
	add.f32 	%f151, %f149, %f150;
	mov.b32 	%r156, %f151;
	shfl.sync.down.b32	%r157|%p67, %r156, 1, 31, %r53;
	mov.b32 	%f152, %r157;
	add.f32 	%f173, %f151, %f152;
$L__BB0_34:
	not.pred 	%p68, %p75;
	@%p68 bra 	$L__BB0_36;
	st.shared.f32 	[_ZZ7softmaxPfS_iiiiiE3shm], %f173;
$L__BB0_36:
	setp.ge.s32 	%p69, %r192, %r3;
	bar.sync 	0;
	ld.shared.f32 	%f21, [_ZZ7softmaxPfS_iiiiiE3shm];
	@%p69 bra 	$L__BB0_43;
	add.s32 	%r158, %r192, %r1;
	max.s32 	%r159, %r158, %r3;
	setp.lt.s32 	%p70, %r158, %r3;
	selp.u32 	%r160, 1, 0, %p70;
	add.s32 	%r161, %r158, %r160;
	sub.s32 	%r162, %r159, %r161;
	div.u32 	%r163, %r162, %r1;
	add.s32 	%r54, %r163, %r160;
	and.b32  	%r164, %r54, 3;
	setp.eq.s32 	%p71, %r164, 3;
	@%p71 bra 	$L__BB0_40;
	add.s32 	%r165, %r54, 1;
	and.b32  	%r166, %r165, 3;
	neg.s32 	%r187, %r166;
	mad.lo.s32 	%r192, %r1, %r166, %r192;
$L__BB0_39:
	.pragma "nounroll";
	mul.wide.s32 	%rd34, %r189, 4;
	add.s64 	%rd35, %rd2, %rd34;
	ld.global.f32 	%f153, [%rd35];
	div.rn.f32 	%f154, %f153, %f21;
	st.global.f32 	[%rd35], %f154;
	add.s32 	%r189, %r189, %r1;
	add.s32 	%r187, %r187, 1;
	setp.ne.s32 	%p72, %r187, 0;
	@%p72 bra 	$L__BB0_39;
$L__BB0_40:
	setp.lt.u32 	%p73, %r54, 3;
	@%p73 bra 	$L__BB0_43;
	shl.b32 	%r63, %r1, 2;
	cvt.u64.u32 	%rd38, %r63;
$L__BB0_42:
	mul.wide.s32 	%rd36, %r189, 4;
	add.s64 	%rd37, %rd2, %rd36;
	ld.global.f32 	%f155, [%rd37];
	div.rn.f32 	%f156, %f155, %f21;
	st.global.f32 	[%rd37], %f156;
	add.s64 	%rd39, %rd37, %rd38;
	ld.global.f32 	%f157, [%rd39];
	div.rn.f32 	%f158, %f157, %f21;
	st.global.f32 	[%rd39], %f158;
	add.s64 	%rd40, %rd39, %rd38;
	ld.global.f32 	%f159, [%rd40];
	div.rn.f32 	%f160, %f159, %f21;
	st.global.f32 	[%rd40], %f160;
	add.s64 	%rd41, %rd40, %rd38;
	ld.global.f32 	%f161, [%rd41];
	div.rn.f32 	%f162, %f161, %f21;
	st.global.f32 	[%rd41], %f162;
	add.s32 	%r189, %r63, %r189;
	add.s32 	%r192, %r63, %r192;
	setp.lt.s32 	%p74, %r192, %r3;
	@%p74 bra 	$L__BB0_42;
$L__BB0_43:
	ret;

}


// ===== COMPILED SASS (sm_100) =====

	.target	sm_100

	.elftype	@"ET_EXEC"


//--------------------- .note.nv.tkinfo           --------------------------
	.section	.note.nv.tkinfo,"",@"SHT_NOTE"
	.sectionflags	@"SHF_NOTE_NV_TKINFO"
	.tkinfo
        /*0018*/ 	.word	0x00000002
        /*0030*/ 	.string	""
        /*0030*/ 	.string	"ptxas"
        /*0030*/ 	.string	"Cuda compilation tools, release 13.0, V13.0.88"
        /*0030*/ 	.string	"Build cuda_13.0.r13.0/compiler.36424714_0"
        /*0030*/ 	.string	"-arch sm_100 -m 64 "



//--------------------- .note.nv.cuinfo           --------------------------
	.section	.note.nv.cuinfo,"",@"SHT_NOTE"
	.sectionflags	@"SHF_NOTE_NV_CUINFO"
        /*0018*/ 	.short	0x0002
        /*001a*/ 	.short	0x0064
        /*001c*/ 	.short	0x0082
	.zero		2


//--------------------- .nv.info                  --------------------------
	.section	.nv.info,"",@"SHT_CUDA_INFO"
	.align	4


	//----- nvinfo : EIATTR_REGCOUNT
	.align		4
        /*0000*/ 	.byte	0x04, 0x2f
        /*0002*/ 	.short	(.L_1 - .L_0)
	.align		4
.L_0:
        /*0004*/ 	.word	index@(_Z15KeMatrixSoftMaxPfS_m)
        /*0008*/ 	.word	0x00000020


	//----- nvinfo : EIATTR_FRAME_SIZE
	.align		4
.L_1:
        /*000c*/ 	.byte	0x04, 0x11
        /*000e*/ 	.short	(.L_3 - .L_2)
	.align		4
.L_2:
        /*0010*/ 	.word	index@($__internal_0_$__cuda_sm3x_div_rn_noftz_f32_slowpath)
        /*0014*/ 	.word	0x00000000


	//----- nvinfo : EIATTR_FRAME_SIZE
	.align		4
.L_3:
        /*0018*/ 	.byte	0x04, 0x11
        /*001a*/ 	.short	(.L_5 - .L_4)
	.align		4
.L_4:
        /*001c*/ 	.word	index@(_Z15KeMatrixSoftMaxPfS_m)
        /*0020*/ 	.word	0x00000000


	//----- nvinfo : EIATTR_MIN_STACK_SIZE
	.align		4
.L_5:
        /*0024*/ 	.byte	0x04, 0x12
        /*0026*/ 	.short	(.L_7 - .L_6)
	.align		4
.L_6:
        /*0028*/ 	.word	index@(_Z15KeMatrixSoftMaxPfS_m)
        /*002c*/ 	.word	0x00000000
.L_7:


//--------------------- .nv.compat                --------------------------
	.section	.nv.compat,"",@"SHT_CUDA_COMPAT_INFO"
	.align	4
        /*0000*/ 	.byte	0x02, 0x09, 0x00, 0x00, 0x02, 0x02, 0x01, 0x00, 0x02, 0x05, 0x05, 0x00, 0x03, 0x07, 0x01, 0x01
        /*0010*/ 	.byte	0x02, 0x03, 0x00, 0x00, 0x02, 0x06, 0x01, 0x00, 0x04, 0x0b, 0x08, 0x00, 0x01, 0x00, 0x00, 0x00
        /*0020*/ 	.byte	0x00, 0x00, 0x00, 0x00


//--------------------- .nv.info._Z15KeMatrixSoftMaxPfS_m --------------------------
	.section	.nv.info._Z15KeMatrixSoftMaxPfS_m,"",@"SHT_CUDA_INFO"
	.sectionflags	@""
	.align	4


	//----- nvinfo : EIATTR_CUDA_API_VERSION
	.align		4
        /*0000*/ 	.byte	0x04, 0x37
        /*0002*/ 	.short	(.L_9 - .L_8)
.L_8:
        /*0004*/ 	.word	0x00000082


	//----- nvinfo : EIATTR_KPARAM_INFO
	.align		4
.L_9:
        /*0008*/ 	.byte	0x04, 0x17
        /*000a*/ 	.short	(.L_11 - .L_10)
.L_10:
        /*000c*/ 	.word	0x00000000
        /*0010*/ 	.short	0x0002
        /*0012*/ 	.short	0x0010
        /*0014*/ 	.byte	0x00, 0xf0, 0x21, 0x00


	//----- nvinfo : EIATTR_KPARAM_INFO
	.align		4
.L_11:
        /*0018*/ 	.byte	0x04, 0x17
        /*001a*/ 	.short	(.L_13 - .L_12)
.L_12:
        /*001c*/ 	.word	0x00000000
        /*0020*/ 	.short	0x0001
        /*0022*/ 	.short	0x0008
        /*0024*/ 	.byte	0x00, 0xf5, 0x21, 0x00


	//----- nvinfo : EIATTR_KPARAM_INFO
	.align		4
.L_13:
        /*0028*/ 	.byte	0x04, 0x17
        /*002a*/ 	.short	(.L_15 - .L_14)
.L_14:
        /*002c*/ 	.word	0x00000000
        /*0030*/ 	.short	0x0000
        /*0032*/ 	.short	0x0000
        /*0034*/ 	.byte	0x00, 0xf5, 0x21, 0x00


	//----- nvinfo : EIATTR_SPARSE_MMA_MASK
	.align		4
.L_15:
        /*0038*/ 	.byte	0x03, 0x50
        /*003a*/ 	.short	0x0000


	//----- nvinfo : EIATTR_MAXREG_COUNT
	.align		4
        /*003c*/ 	.byte	0x03, 0x1b
        /*003e*/ 	.short	0x00ff


	//----- nvinfo : EIATTR_NUM_BARRIERS
	.align		4
        /*0040*/ 	.byte	0x02, 0x4c
        /*0042*/ 	.byte	0x01
	.zero		1


	//----- nvinfo : EIATTR_MERCURY_ISA_VERSION
	.align		4
        /*0044*/ 	.byte	0x03, 0x5f
        /*0046*/ 	.short	0x0101


	//----- nvinfo : EIATTR_COOP_GROUP_MASK_REGIDS
	.align		4
        /*0048*/ 	.byte	0x04, 0x29
        /*004a*/ 	.short	(.L_17 - .L_16)


	//   ....[0]....
.L_16:
        /*004c*/ 	.word	0xffffffff


	//   ....[1]....
        /*0050*/ 	.word	0x05000008


	//   ....[2]....
        /*0054*/ 	.word	0xffffffff


	//   ....[3]....
        /*0058*/ 	.word	0x05000008


	//   ....[4]....
        /*005c*/ 	.word	0x05000008


	//   ....[5]....
        /*0060*/ 	.word	0x05000008


	//   ....[6]....
        /*0064*/ 	.word	0x05000008


	//   ....[7]....
        /*0068*/ 	.word	0x05000009


	//   ....[8]....
        /*006c*/ 	.word	0x05000008


	//   ....[9]....
        /*0070*/ 	.word	0x05000011


	//   ....[10]....
        /*0074*/ 	.word	0x05000010


	//   ....[11]....
        /*0078*/ 	.word	0x0500000f


	//   ....[12]....
        /*007c*/ 	.word	0xffffffff


	//   ....[13]....
        /*0080*/ 	.word	0x05000009


	//   ....[14]....
        /*0084*/ 	.word	0x05000009


	//   ....[15]....
        /*0088*/ 	.word	0x05000009


	//   ....[16]....
        /*008c*/ 	.word	0x05000009


	//   ....[17]....
        /*0090*/ 	.word	0x05000009


	//   ....[18]....
        /*0094*/ 	.word	0xffffffff


	//   ....[19]....
        /*0098*/ 	.word	0x05000009


	//   ....[20]....
        /*009c*/ 	.word	0x05000008


	//   ....[21]....
        /*00a0*/ 	.word	0x0500000f


	//   ....[22]....
        /*00a4*/ 	.word	0x0500000c


	//   ....[23]....
        /*00a8*/ 	.word	0x0500000d


	//   ....[24]....
        /*00ac*/ 	.word	0x05000010


	//   ....[25]....
        /*00b0*/ 	.word	0x05000010


	//   ....[26]....
        /*00b4*/ 	.word	0x05000010


	//   ....[27]....
        /*00b8*/ 	.word	0x05000010


	//   ....[28]....
        /*00bc*/ 	.word	0x05000010


	//   ....[29]....
        /*00c0*/ 	.word	0x05000010


	//   ....[30]....
        /*00c4*/ 	.word	0x05000010


	//   ....[31]....
        /*00c8*/ 	.word	0x05000010


	//   ....[32]....
        /*00cc*/ 	.word	0x05000010


	//   ....[33]....
        /*00d0*/ 	.word	0x05000010


	//----- nvinfo : EIATTR_COOP_GROUP_INSTR_OFFSETS
	.align		4
.L_17:
        /*00d4*/ 	.byte	0x04, 0x28
        /*00d6*/ 	.short	(.L_19 - .L_18)


	//   ....[0]....
.L_18:
        /*00d8*/ 	.word	0x000005d0


	//   ....[1]....
        /*00dc*/ 	.word	0x000005e0


	//   ....[2]....
        /*00e0*/ 	.word	0x00000600


	//   ....[3]....
        /*00e4*/ 	.word	0x00000640


	//   ....[4]....
        /*00e8*/ 	.word	0x00000670


	//   ....[5]....
        /*00ec*/ 	.word	0x00000690


	//   ....[6]....
        /*00f0*/ 	.word	0x000006d0


	//   ....[7]....
        /*00f4*/ 	.word	0x00000790


	//   ....[8]....
        /*00f8*/ 	.word	0x000007c0


	//   ....[9]....
        /*00fc*/ 	.word	0x000007e0


	//   ....[10]....
        /*0100*/ 	.word	0x00000800


	//   ....[11]....
        /*0104*/ 	.word	0x00000820


	//   ....[12]....
        /*0108*/ 	.word	0x00001660


	//   ....[13]....
        /*010c*/ 	.word	0x00001680


	//   ....[14]....
        /*0110*/ 	.word	0x000016b0


	//   ....[15]....
        /*0114*/ 	.word	0x000016d0


	//   ....[16]....
        /*0118*/ 	.word	0x000016f0


	//   ....[17]....
        /*011c*/ 	.word	0x00001710


	//   ....[18]....
        /*0120*/ 	.word	0x00001770


	//   ....[19]....
        /*0124*/ 	.word	0x000017f0


	//   ....[20]....
        /*0128*/ 	.word	0x00001820


	//   ....[21]....
        /*012c*/ 	.word	0x00001840


	//   ....[22]....
        /*0130*/ 	.word	0x00001860


	//   ....[23]....
        /*0134*/ 	.word	0x00001880


	//   ....[24]....
        /*0138*/ 	.word	0x000021e0


	//   ....[25]....
        /*013c*/ 	.word	0x00002270


	//   ....[26]....
        /*0140*/ 	.word	0x00002300


	//   ....[27]....
        /*0144*/ 	.word	0x00002390


	//   ....[28]....
        /*0148*/ 	.word	0x00002410


	//   ....[29]....
        /*014c*/ 	.word	0x000024b0


	//   ....[30]....
        /*0150*/ 	.word	0x00002540


	//   ....[31]....
        /*0154*/ 	.word	0x000025d0


	//   ....[32]....
        /*0158*/ 	.word	0x00002660


	//   ....[33]....
        /*015c*/ 	.word	0x000026e0


	//----- nvinfo : EIATTR_VRC_CTA_INIT_COUNT
	.align		4
.L_19:
        /*0160*/ 	.byte	0x02, 0x4a
	.zero		1
	.zero		1


	//----- nvinfo : EIATTR_EXIT_INSTR_OFFSETS
	.align		4
        /*0164*/ 	.byte	0x04, 0x1c
        /*0166*/ 	.short	(.L_21 - .L_20)


	//   ....[0]....
.L_20:
        /*0168*/ 	.word	0x000018f0


	//   ....[1]....
        /*016c*/ 	.word	0x00001c80


	//   ....[2]....
        /*0170*/ 	.word	0x00002160


	//----- nvinfo : EIATTR_CRS_STACK_SIZE
	.align		4
.L_21:
        /*0174*/ 	.byte	0x04, 0x1e
        /*0176*/ 	.short	(.L_23 - .L_22)
.L_22:
        /*0178*/ 	.word	0x00000000


	//----- nvinfo : EIATTR_CBANK_PARAM_SIZE
	.align		4
.L_23:
        /*017c*/ 	.byte	0x03, 0x19
        /*017e*/ 	.short	0x0018


	//----- nvinfo : EIATTR_PARAM_CBANK
	.align		4
        /*0180*/ 	.byte	0x04, 0x0a
        /*0182*/ 	.short	(.L_25 - .L_24)
	.align		4
.L_24:
        /*0184*/ 	.word	index@(.nv.constant0._Z15KeMatrixSoftMaxPfS_m)
        /*0188*/ 	.short	0x0380
        /*018a*/ 	.short	0x0018


	//----- nvinfo : EIATTR_SW_WAR
	.align		4
.L_25:
        /*018c*/ 	.byte	0x04, 0x36
        /*018e*/ 	.short	(.L_27 - .L_26)
.L_26:
        /*0190*/ 	.word	0x00000008
.L_27:


//--------------------- .nv.callgraph             --------------------------
	.section	.nv.callgraph,"",@"SHT_CUDA_CALLGRAPH"
	.align	4
	.sectionentsize	8
	.align		4
        /*0000*/ 	.word	0x00000000
	.align		4
        /*0004*/ 	.word	0xffffffff
	.align		4
        /*0008*/ 	.word	0x00000000
	.align		4
        /*000c*/ 	.word	0xfffffffe
	.align		4
        /*0010*/ 	.word	0x00000000
	.align		4
        /*0014*/ 	.word	0xfffffffd
	.align		4
        /*0018*/ 	.word	0x00000000
	.align		4
        /*001c*/ 	.word	0xfffffffc


//--------------------- .text._Z15KeMatrixSoftMaxPfS_m --------------------------
	.section	.text._Z15KeMatrixSoftMaxPfS_m,"ax",@progbits
	.align	128
        .global         _Z15KeMatrixSoftMaxPfS_m
        .type           _Z15KeMatrixSoftMaxPfS_m,@function
        .size           _Z15KeMatrixSoftMaxPfS_m,(.L_x_61 - _Z15KeMatrixSoftMaxPfS_m)
        .other          _Z15KeMatrixSoftMaxPfS_m,@"STO_CUDA_ENTRY STV_DEFAULT"
_Z15KeMatrixSoftMaxPfS_m:
.text._Z15KeMatrixSoftMaxPfS_m:
[----:B------:R-:W-:Y:S01]  /*0000*/  LDC R1, c[0x0][0x37c] ;  /* 0x0000df00ff017b82 */ /* 0x000fe20000000800 */
[----:B------:R-:W0:Y:S07]  /*0010*/  S2R R0, SR_TID.X ;  /* 0x0000000000007919 */ /* 0x000e2e0000002100 */
[----:B------:R-:W0:Y:S01]  /*0020*/  LDC R3, c[0x0][0x390] ;  /* 0x0000e400ff037b82 */ /* 0x000e220000000800 */
[----:B------:R-:W1:Y:S01]  /*0030*/  LDCU.64 UR6, c[0x0][0x358] ;  /* 0x00006b00ff0677ac */ /* 0x000e620008000a00 */
[----:B------:R-:W-:Y:S01]  /*0040*/  BSSY.RECONVERGENT B0, `(.L_x_0) ;  /* 0x0000052000007945 */ /* 0x000fe20003800200 */
[----:B------:R-:W-:-:S05]  /*0050*/  IMAD.MOV.U32 R9, RZ, RZ, -0x1f528714 ;  /* 0xe0ad78ecff097424 */ /* 0x000fca00078e00ff */
[----:B------:R-:W2:Y:S08]  /*0060*/  S2UR UR4, SR_CTAID.X ;  /* 0x00000000000479c3 */ /* 0x000eb00000002500 */
[----:B------:R-:W3:Y:S01]  /*0070*/  LDC R5, c[0x0][0x360] ;  /* 0x0000d800ff057b82 */ /* 0x000ee20000000800 */
[----:B0-----:R-:W-:Y:S01]  /*0080*/  ISETP.GE.AND P0, PT, R0, R3, PT ;  /* 0x000000030000720c */ /* 0x001fe20003f06270 */
[----:B--2---:R-:W-:-:S12]  /*0090*/  IMAD R2, R3, UR4, R0 ;  /* 0x0000000403027c24 */ /* 0x004fd8000f8e0200 */
[----:B-1----:R-:W-:Y:S05]  /*00a0*/  @P0 BRA `(.L_x_1) ;  /* 0x00000004002c0947 */ /* 0x002fea0003800000 */
[----:B---3--:R-:W0:Y:S01]  /*00b0*/  I2F.U32.RP R10, R5 ;  /* 0x00000005000a7306 */ /* 0x008e220000209000 */
[----:B------:R-:W-:Y:S01]  /*00c0*/  IMAD.IADD R4, R0, 0x1, R5 ;  /* 0x0000000100047824 */ /* 0x000fe200078e0205 */
[----:B------:R-:W-:Y:S01]  /*00d0*/  ISETP.NE.U32.AND P2, PT, R5, RZ, PT ;  /* 0x000000ff0500720c */ /* 0x000fe20003f45070 */
[----:B------:R-:W-:Y:S03]  /*00e0*/  BSSY.RECONVERGENT B1, `(.L_x_2) ;  /* 0x000002d000017945 */ /* 0x000fe60003800200 */
[CC--:B------:R-:W-:Y:S02]  /*00f0*/  ISETP.GE.U32.AND P0, PT, R4.reuse, R3.reuse, PT ;  /* 0x000000030400720c */ /* 0x0c0fe40003f06070 */
[----:B------:R-:W-:Y:S01]  /*0100*/  VIMNMX.U32 R9, PT, PT, R4, R3, !PT ;  /* 0x0000000304097248 */ /* 0x000fe20007fe0000 */
[----:B0-----:R-:W0:Y:S02]  /*0110*/  MUFU.RCP R10, R10 ;  /* 0x0000000a000a7308 */ /* 0x001e240000001000 */
[----:B0-----:R-:W-:-:S06]  /*0120*/  VIADD R6, R10, 0xffffffe ;  /* 0x0ffffffe0a067836 */ /* 0x001fcc0000000000 */
[----:B------:R0:W1:Y:S02]  /*0130*/  F2I.FTZ.U32.TRUNC.NTZ R7, R6 ;  /* 0x0000000600077305 */ /* 0x000064000021f000 */
[----:B0-----:R-:W-:Y:S01]  /*0140*/  IMAD.MOV.U32 R6, RZ, RZ, RZ ;  /* 0x000000ffff067224 */ /* 0x001fe200078e00ff */
[----:B-1----:R-:W-:-:S05]  /*0150*/  IADD3 R8, PT, PT, RZ, -R7, RZ ;  /* 0x80000007ff087210 */ /* 0x002fca0007ffe0ff */
[----:B------:R-:W-:Y:S01]  /*0160*/  IMAD R11, R8, R5, RZ ;  /* 0x00000005080b7224 */ /* 0x000fe200078e02ff */
[----:B------:R-:W-:-:S03]  /*0170*/  SEL R8, RZ, 0x1, P0 ;  /* 0x00000001ff087807 */ /* 0x000fc60000000000 */
[----:B------:R-:W-:Y:S01]  /*0180*/  IMAD.HI.U32 R7, R7, R11, R6 ;  /* 0x0000000b07077227 */ /* 0x000fe200078e0006 */
[----:B------:R-:W-:-:S03]  /*0190*/  IADD3 R4, PT, PT, R9, -R4, -R8 ;  /* 0x8000000409047210 */ /* 0x000fc60007ffe808 */
[----:B------:R-:W-:Y:S02]  /*01a0*/  IMAD.MOV.U32 R9, RZ, RZ, -0x1f528714 ;  /* 0xe0ad78ecff097424 */ /* 0x000fe400078e00ff */
[----:B------:R-:W-:-:S05]  /*01b0*/  IMAD.HI.U32 R7, R7, R4, RZ ;  /* 0x0000000407077227 */ /* 0x000fca00078e00ff */
[----:B------:R-:W-:-:S05]  /*01c0*/  IADD3 R6, PT, PT, -R7, RZ, RZ ;  /* 0x000000ff07067210 */ /* 0x000fca0007ffe1ff */
[----:B------:R-:W-:-:S05]  /*01d0*/  IMAD R4, R5, R6, R4 ;  /* 0x0000000605047224 */ /* 0x000fca00078e0204 */
[----:B------:R-:W-:-:S13]  /*01e0*/  ISETP.GE.U32.AND P0, PT, R4, R5, PT ;  /* 0x000000050400720c */ /* 0x000fda0003f06070 */
[----:B------:R-:W-:Y:S02]  /*01f0*/  @P0 IMAD.IADD R4, R4, 0x1, -R5 ;  /* 0x0000000104040824 */ /* 0x000fe400078e0a05 */
[----:B------:R-:W-:-:S03]  /*0200*/  @P0 VIADD R7, R7, 0x1 ;  /* 0x0000000107070836 */ /* 0x000fc60000000000 */
[----:B------:R-:W-:-:S13]  /*0210*/  ISETP.GE.U32.AND P1, PT, R4, R5, PT ;  /* 0x000000050400720c */ /* 0x000fda0003f26070 */
[----:B------:R-:W-:Y:S02]  /*0220*/  @P1 IADD3 R7, PT, PT, R7, 0x1, RZ ;  /* 0x0000000107071810 */ /* 0x000fe40007ffe0ff */
[----:B------:R-:W-:-:S05]  /*0230*/  @!P2 LOP3.LUT R7, RZ, R5, RZ, 0x33, !PT ;  /* 0x00000005ff07a212 */ /* 0x000fca00078e33ff */
[----:B------:R-:W-:Y:S01]  /*0240*/  IMAD.IADD R7, R8, 0x1, R7 ;  /* 0x0000000108077824 */ /* 0x000fe200078e0207 */
[----:B------:R-:W-:-:S04]  /*0250*/  MOV R8, R2 ;  /* 0x0000000200087202 */ /* 0x000fc80000000f00 */
[C---:B------:R-:W-:Y:S02]  /*0260*/  LOP3.LUT R4, R7.reuse, 0x3, RZ, 0xc0, !PT ;  /* 0x0000000307047812 */ /* 0x040fe400078ec0ff */
[----:B------:R-:W-:Y:S02]  /*0270*/  ISETP.GE.U32.AND P2, PT, R7, 0x3, PT ;  /* 0x000000030700780c */ /* 0x000fe40003f46070 */
[----:B------:R-:W-:Y:S01]  /*0280*/  ISETP.NE.AND P0, PT, R4, 0x3, PT ;  /* 0x000000030400780c */ /* 0x000fe20003f05270 */
[----:B------:R-:W-:-:S12]  /*0290*/  IMAD.MOV.U32 R4, RZ, RZ, R0 ;  /* 0x000000ffff047224 */ /* 0x000fd800078e0000 */
[----:B------:R-:W-:Y:S05]  /*02a0*/  @!P0 BRA `(.L_x_3) ;  /* 0x0000000000408947 */ /* 0x000fea0003800000 */
[----:B------:R-:W0:Y:S01]  /*02b0*/  LDC.64 R10, c[0x0][0x388] ;  /* 0x0000e200ff0a7b82 */ /* 0x000e220000000a00 */
[----:B------:R-:W-:Y:S02]  /*02c0*/  VIADD R4, R7, 0x1 ;  /* 0x0000000107047836 */ /* 0x000fe40000000000 */
[----:B------:R-:W-:Y:S02]  /*02d0*/  HFMA2 R9, -RZ, RZ, -598.5, 40320 ;  /* 0xe0ad78ecff097431 */ /* 0x000fe400000001ff */
[----:B------:R-:W-:Y:S01]  /*02e0*/  IMAD.MOV.U32 R8, RZ, RZ, R2 ;  /* 0x000000ffff087224 */ /* 0x000fe200078e0002 */
[----:B------:R-:W-:Y:S01]  /*02f0*/  LOP3.LUT R6, R4, 0x3, RZ, 0xc0, !PT ;  /* 0x0000000304067812 */ /* 0x000fe200078ec0ff */
[----:B------:R-:W-:-:S03]  /*0300*/  IMAD.MOV.U32 R4, RZ, RZ, R0 ;  /* 0x000000ffff047224 */ /* 0x000fc600078e0000 */
[----:B------:R-:W-:-:S07]  /*0310*/  IADD3 R12, PT, PT, -R6, RZ, RZ ;  /* 0x000000ff060c7210 */ /* 0x000fce0007ffe1ff */
.L_x_4:
[----:B0-----:R-:W-:-:S06]  /*0320*/  IMAD.WIDE R6, R8, 0x4, R10 ;  /* 0x0000000408067825 */ /* 0x001fcc00078e020a */
[----:B------:R-:W2:Y:S01]  /*0330*/  LDG.E R6, desc[UR6][R6.64] ;  /* 0x0000000606067981 */ /* 0x000ea2000c1e1900 */
[----:B------:R-:W-:Y:S01]  /*0340*/  VIADD R12, R12, 0x1 ;  /* 0x000000010c0c7836 */ /* 0x000fe20000000000 */
[C---:B------:R-:W-:Y:S01]  /*0350*/  IADD3 R8, PT, PT, R5.reuse, R8, RZ ;  /* 0x0000000805087210 */ /* 0x040fe20007ffe0ff */
[----:B------:R-:W-:-:S03]  /*0360*/  IMAD.IADD R4, R5, 0x1, R4 ;  /* 0x0000000105047824 */ /* 0x000fc600078e0204 */
[----:B------:R-:W-:Y:S02]  /*0370*/  ISETP.NE.AND P1, PT, R12, RZ, PT ;  /* 0x000000ff0c00720c */ /* 0x000fe40003f25270 */
[----:B--2---:R-:W-:-:S04]  /*0380*/  FSETP.GEU.AND P0, PT, R9, R6, PT ;  /* 0x000000060900720b */ /* 0x004fc80003f0e000 */
[----:B------:R-:W-:-:S07]  /*0390*/  FSEL R9, R6, R9, !P0 ;  /* 0x0000000906097208 */ /* 0x000fce0004000000 */
[----:B------:R-:W-:Y:S05]  /*03a0*/  @P1 BRA `(.L_x_4) ;  /* 0xfffffffc00dc1947 */ /* 0x000fea000383ffff */
.L_x_3:
[----:B------:R-:W-:Y:S05]  /*03b0*/  BSYNC.RECONVERGENT B1 ;  /* 0x0000000000017941 */ /* 0x000fea0003800200 */
.L_x_2:
[----:B------:R-:W-:Y:S05]  /*03c0*/  @!P2 BRA `(.L_x_1) ;  /* 0x000000000064a947 */ /* 0x000fea0003800000 */
[----:B------:R-:W0:Y:S01]  /*03d0*/  LDC.64 R6, c[0x0][0x388] ;  /* 0x0000e200ff067b82 */ /* 0x000e220000000a00 */
[----:B------:R-:W-:-:S07]  /*03e0*/  IMAD.SHL.U32 R19, R5, 0x4, RZ ;  /* 0x0000000405137824 */ /* 0x000fce00078e00ff */
.L_x_5:
[----:B0-----:R-:W-:-:S03]  /*03f0*/  IMAD.WIDE R16, R8, 0x4, R6 ;  /* 0x0000000408107825 */ /* 0x001fc600078e0206 */
[----:B------:R-:W-:-:S03]  /*0400*/  IADD3 R12, P0, PT, R16, R19, RZ ;  /* 0x00000013100c7210 */ /* 0x000fc60007f1e0ff */
[----:B------:R-:W2:Y:S02]  /*0410*/  LDG.E R16, desc[UR6][R16.64] ;  /* 0x0000000610107981 */ /* 0x000ea4000c1e1900 */
[----:B------:R-:W-:Y:S01]  /*0420*/  IMAD.X R13, RZ, RZ, R17, P0 ;  /* 0x000000ffff0d7224 */ /* 0x000fe200000e0611 */
[----:B------:R-:W-:-:S04]  /*0430*/  IADD3 R10, P0, PT, R19, R12, RZ ;  /* 0x0000000c130a7210 */ /* 0x000fc80007f1e0ff */
[----:B------:R-:W3:Y:S01]  /*0440*/  LDG.E R12, desc[UR6][R12.64] ;  /* 0x000000060c0c7981 */ /* 0x000ee2000c1e1900 */
[----:B------:R-:W-:Y:S02]  /*0450*/  IADD3.X R11, PT, PT, RZ, R13, RZ, P0, !PT ;  /* 0x0000000dff0b7210 */ /* 0x000fe400007fe4ff */
[----:B------:R-:W-:-:S03]  /*0460*/  IADD3 R14, P0, PT, R19, R10, RZ ;  /* 0x0000000a130e7210 */ /* 0x000fc60007f1e0ff */
[----:B------:R-:W4:Y:S02]  /*0470*/  LDG.E R10, desc[UR6][R10.64] ;  /* 0x000000060a0a7981 */ /* 0x000f24000c1e1900 */
[----:B------:R-:W-:-:S05]  /*0480*/  IMAD.X R15, RZ, RZ, R11, P0 ;  /* 0x000000ffff0f7224 */ /* 0x000fca00000e060b */
[----:B------:R-:W5:Y:S01]  /*0490*/  LDG.E R14, desc[UR6][R14.64] ;  /* 0x000000060e0e7981 */ /* 0x000f62000c1e1900 */
[C---:B------:R-:W-:Y:S01]  /*04a0*/  IMAD.IADD R4, R19.reuse, 0x1, R4 ;  /* 0x0000000113047824 */ /* 0x040fe200078e0204 */
[----:B------:R-:W-:-:S04]  /*04b0*/  IADD3 R8, PT, PT, R19, R8, RZ ;  /* 0x0000000813087210 */ /* 0x000fc80007ffe0ff */
[----:B------:R-:W-:Y:S02]  /*04c0*/  ISETP.GE.AND P1, PT, R4, R3, PT ;  /* 0x000000030400720c */ /* 0x000fe40003f26270 */
[----:B--2---:R-:W-:-:S04]  /*04d0*/  FSETP.GEU.AND P0, PT, R9, R16, PT ;  /* 0x000000100900720b */ /* 0x004fc80003f0e000 */
[----:B------:R-:W-:-:S04]  /*04e0*/  FSEL R9, R16, R9, !P0 ;  /* 0x0000000910097208 */ /* 0x000fc80004000000 */
[----:B---3--:R-:W-:-:S04]  /*04f0*/  FSETP.GEU.AND P0, PT, R9, R12, PT ;  /* 0x0000000c0900720b */ /* 0x008fc80003f0e000 */
[----:B------:R-:W-:-:S04]  /*0500*/  FSEL R9, R12, R9, !P0 ;  /* 0x000000090c097208 */ /* 0x000fc80004000000 */
[----:B----4-:R-:W-:-:S04]  /*0510*/  FSETP.GEU.AND P0, PT, R9, R10, PT ;  /* 0x0000000a0900720b */ /* 0x010fc80003f0e000 */
[----:B------:R-:W-:-:S04]  /*0520*/  FSEL R9, R10, R9, !P0 ;  /* 0x000000090a097208 */ /* 0x000fc80004000000 */
[----:B-----5:R-:W-:-:S04]  /*0530*/  FSETP.GEU.AND P0, PT, R9, R14, PT ;  /* 0x0000000e0900720b */ /* 0x020fc80003f0e000 */
[----:B------:R-:W-:Y:S01]  /*0540*/  FSEL R9, R14, R9, !P0 ;  /* 0x000000090e097208 */ /* 0x000fe20004000000 */
[----:B------:R-:W-:Y:S08]  /*0550*/  @!P1 BRA `(.L_x_5) ;  /* 0xfffffffc00a49947 */ /* 0x000ff0000383ffff */
.L_x_1:
[----:B------:R-:W-:Y:S05]  /*0560*/  BSYNC.RECONVERGENT B0 ;  /* 0x0000000000007941 */ /* 0x000fea0003800200 */
.L_x_0:
[----:B------:R-:W-:Y:S01]  /*0570*/  BAR.SYNC.DEFER_BLOCKING 0x0 ;  /* 0x0000000000007b1d */ /* 0x000fe20000010000 */
[C---:B---3--:R-:W-:Y:S02]  /*0580*/  ISETP.GE.U32.AND P0, PT, R0.reuse, R5, PT ;  /* 0x000000050000720c */ /* 0x048fe40003f06070 */
[C---:B------:R-:W-:Y:S02]  /*0590*/  ISETP.GT.U32.AND P1, PT, R0.reuse, 0x1f, PT ;  /* 0x0000001f0000780c */ /* 0x040fe40003f24070 */
[----:B------:R-:W-:-:S03]  /*05a0*/  ISETP.GE.U32.AND P2, PT, R0, 0x20, PT ;  /* 0x000000200000780c */ /* 0x000fc60003f46070 */
[----:B------:R-:W0:Y:S01]  /*05b0*/  S2UR UR5, SR_CgaCtaId ;  /* 0x00000000000579c3 */ /* 0x000e220000008800 */
[----:B------:R-:W-:-:S05]  /*05c0*/  UMOV UR4, 0x400 ;  /* 0x0000040000047882 */ /* 0x000fca0000000000 */
[----:B------:R-:W-:Y:S01]  /*05d0*/  VOTE.ANY R8, PT, !P0 ;  /* 0x0000000000087806 */ /* 0x000fe200040e0100 */
[----:B------:R-:W1:Y:S01]  /*05e0*/  SHFL.DOWN PT, R4, R9, 0x10, 0x1f ;  /* 0x0a001f0009047f89 */ /* 0x000e6200000e0000 */
[----:B0-----:R-:W-:-:S03]  /*05f0*/  ULEA UR4, UR5, UR4, 0x18 ;  /* 0x0000000405047291 */ /* 0x001fc6000f8ec0ff */
[----:B------:R-:W-:-:S03]  /*0600*/  VOTEU.ANY UR5, UPT, !P2 ;  /* 0x0000000000057886 */ /* 0x000fc600050e0100 */
[----:B------:R-:W-:-:S05]  /*0610*/  LEA R6, R0, UR4, 0x2 ;  /* 0x0000000400067c11 */ /* 0x000fca000f8e10ff */
[----:B------:R-:W-:Y:S01]  /*0620*/  @!P1 STS [R6], RZ ;  /* 0x000000ff06009388 */ /* 0x000fe20000000800 */
[----:B-1----:R-:W-:-:S05]  /*0630*/  FMNMX R7, R4, R9, !PT ;  /* 0x0000000904077209 */ /* 0x002fca0007800000 */
[----:B------:R-:W0:Y:S02]  /*0640*/  SHFL.DOWN PT, R4, R7, 0x8, 0x1f ;  /* 0x09001f0007047f89 */ /* 0x000e2400000e0000 */
[----:B0-----:R-:W-:Y:S02]  /*0650*/  FMNMX R11, R7, R4, !PT ;  /* 0x00000004070b7209 */ /* 0x001fe40007800000 */
[----:B------:R-:W-:-:S03]  /*0660*/  LEA.HI R7, R0, UR4, RZ, 0x1d ;  /* 0x0000000400077c11 */ /* 0x000fc6000f8fe8ff */
[----:B------:R-:W0:Y:S02]  /*0670*/  SHFL.DOWN PT, R4, R11, 0x4, 0x1f ;  /* 0x08801f000b047f89 */ /* 0x000e2400000e0000 */
[----:B0-----:R-:W-:-:S05]  /*0680*/  FMNMX R13, R11, R4, !PT ;  /* 0x000000040b0d7209 */ /* 0x001fca0007800000 */
[----:B------:R-:W0:Y:S02]  /*0690*/  SHFL.DOWN PT, R4, R13, 0x2, 0x1f ;  /* 0x08401f000d047f89 */ /* 0x000e2400000e0000 */
[----:B0-----:R-:W-:Y:S01]  /*06a0*/  FMNMX R15, R13, R4, !PT ;  /* 0x000000040d0f7209 */ /* 0x001fe20007800000 */
[----:B------:R-:W-:Y:S01]  /*06b0*/  BAR.SYNC.DEFER_BLOCKING 0x0 ;  /* 0x0000000000007b1d */ /* 0x000fe20000010000 */
[----:B------:R-:W-:-:S05]  /*06c0*/  LOP3.LUT P0, R4, R0, 0x1f, RZ, 0xc0, !PT ;  /* 0x0000001f00047812 */ /* 0x000fca000780c0ff */
[----:B------:R-:W0:Y:S02]  /*06d0*/  SHFL.DOWN PT, R10, R15, 0x1, 0x1f ;  /* 0x08201f000f0a7f89 */ /* 0x000e2400000e0000 */
[----:B0-----:R-:W-:-:S06]  /*06e0*/  FMNMX R10, R15, R10, !PT ;  /* 0x0000000a0f0a7209 */ /* 0x001fcc0007800000 */
[----:B------:R0:W-:Y:S01]  /*06f0*/  @!P0 STS [R7], R10 ;  /* 0x0000000a07008388 */ /* 0x0001e20000000800 */
[----:B------:R-:W-:Y:S01]  /*0700*/  BAR.SYNC.DEFER_BLOCKING 0x0 ;  /* 0x0000000000007b1d */ /* 0x000fe20000010000 */
[----:B------:R-:W-:-:S05]  /*0710*/  PLOP3.LUT P0, PT, PT, PT, PT, 0x8, 0x80 ;  /* 0x000000000080781c */ /* 0x000fca0003f0e170 */
[----:B------:R-:W-:Y:S08]  /*0720*/  @P1 BRA `(.L_x_6) ;  /* 0x0000000000501947 */ /* 0x000ff00003800000 */
[----:B0-----:R0:W1:Y:S01]  /*0730*/  LDS R10, [R6] ;  /* 0x00000000060a7984 */ /* 0x0010620000000800 */
[----:B------:R-:W-:Y:S05]  /*0740*/  BRA.DIV UR5, `(.L_x_7) ;  /* 0x0000001a05887947 */ /* 0x000fea000b800000 */
[----:B------:R-:W-:Y:S01]  /*0750*/  IMAD.U32 R9, RZ, RZ, UR5 ;  /* 0x00000005ff097e24 */ /* 0x000fe2000f8e00ff */
[----:B------:R-:W-:Y:S01]  /*0760*/  MOV R17, UR5 ;  /* 0x0000000500117c02 */ /* 0x000fe20008000f00 */
[----:B------:R-:W-:Y:S02]  /*0770*/  IMAD.U32 R8, RZ, RZ, UR5 ;  /* 0x00000005ff087e24 */ /* 0x000fe4000f8e00ff */
[----:B------:R-:W-:Y:S01]  /*0780*/  IMAD.U32 R16, RZ, RZ, UR5 ;  /* 0x00000005ff107e24 */ /* 0x000fe2000f8e00ff */
[----:B-1----:R-:W1:Y:S01]  /*0790*/  SHFL.DOWN PT, R11, R10, 0x10, 0x1f ;  /* 0x0a001f000a0b7f89 */ /* 0x002e6200000e0000 */
[----:B------:R-:W-:Y:S01]  /*07a0*/  IMAD.U32 R15, RZ, RZ, UR5 ;  /* 0x00000005ff0f7e24 */ /* 0x000fe2000f8e00ff */
[----:B-1----:R-:W-:-:S05]  /*07b0*/  FMNMX R11, R10, R11, !PT ;  /* 0x0000000b0a0b7209 */ /* 0x002fca0007800000 */
[----:B------:R-:W1:Y:S02]  /*07c0*/  SHFL.DOWN PT, R12, R11, 0x8, 0x1f ;  /* 0x09001f000b0c7f89 */ /* 0x000e6400000e0000 */
[----:B-1----:R-:W-:-:S05]  /*07d0*/  FMNMX R12, R11, R12, !PT ;  /* 0x0000000c0b0c7209 */ /* 0x002fca0007800000 */
[----:B------:R-:W1:Y:S02]  /*07e0*/  SHFL.DOWN PT, R13, R12, 0x4, 0x1f ;  /* 0x08801f000c0d7f89 */ /* 0x000e6400000e0000 */
[----:B-1----:R-:W-:-:S05]  /*07f0*/  FMNMX R13, R12, R13, !PT ;  /* 0x0000000d0c0d7209 */ /* 0x002fca0007800000 */
[----:B------:R-:W1:Y:S02]  /*0800*/  SHFL.DOWN PT, R14, R13, 0x2, 0x1f ;  /* 0x08401f000d0e7f89 */ /* 0x000e6400000e0000 */
[----:B-1----:R-:W-:-:S05]  /*0810*/  FMNMX R14, R13, R14, !PT ;  /* 0x0000000e0d0e7209 */ /* 0x002fca0007800000 */
[----:B------:R1:W2:Y:S02]  /*0820*/  SHFL.DOWN PT, R15, R14, 0x1, 0x1f ;  /* 0x08201f000e0f7f89 */ /* 0x0002a400000e0000 */
.L_x_42:
[----:B------:R-:W-:Y:S02]  /*0830*/  ISETP.NE.AND P1, PT, R0, RZ, PT ;  /* 0x000000ff0000720c */ /* 0x000fe40003f25270 */
[----:B--2---:R-:W-:-:S11]  /*0840*/  FMNMX R15, R14, R15, !PT ;  /* 0x0000000f0e0f7209 */ /* 0x004fd60007800000 */
[----:B------:R2:W-:Y:S01]  /*0850*/  @!P1 STS [UR4], R15 ;  /* 0x0000000fff009988 */ /* 0x0005e20008000804 */
[----:B------:R-:W-:-:S13]  /*0860*/  @!P1 PLOP3.LUT P0, PT, PT, PT, PT, 0x80, 0x8 ;  /* 0x000000000008981c */ /* 0x000fda0003f0f070 */
.L_x_6:
[----:B------:R-:W-:Y:S01]  /*0870*/  ISETP.GE.AND P1, PT, R0, R3, PT ;  /* 0x000000030000720c */ /* 0x000fe20003f26270 */
[----:B------:R-:W-:Y:S05]  /*0880*/  WARPSYNC.ALL ;  /* 0x0000000000007948 */ /* 0x000fea0003800000 */
[----:B------:R-:W-:Y:S06]  /*0890*/  BAR.SYNC.DEFER_BLOCKING 0x0 ;  /* 0x0000000000007b1d */ /* 0x000fec0000010000 */
[----:B------:R-:W-:Y:S04]  /*08a0*/  BSSY.RECONVERGENT B0, `(.L_x_8) ;  /* 0x000008b000007945 */ /* 0x000fe80003800200 */
[----:B------:R-:W-:Y:S05]  /*08b0*/  @P1 BRA `(.L_x_9) ;  /* 0x0000000800241947 */ /* 0x000fea0003800000 */
[----:B------:R-:W3:Y:S01]  /*08c0*/  I2F.U32.RP R13, R5 ;  /* 0x00000005000d7306 */ /* 0x000ee20000209000 */
[----:B------:R-:W-:Y:S01]  /*08d0*/  IMAD.IADD R12, R0, 0x1, R5 ;  /* 0x00000001000c7824 */ /* 0x000fe200078e0205 */
[----:B------:R-:W-:Y:S01]  /*08e0*/  ISETP.NE.U32.AND P3, PT, R5, RZ, PT ;  /* 0x000000ff0500720c */ /* 0x000fe20003f65070 */
[----:B------:R-:W-:Y:S01]  /*08f0*/  BSSY.RECONVERGENT B1, `(.L_x_10) ;  /* 0x0000039000017945 */ /* 0x000fe20003800200 */
[----:B------:R-:W-:Y:S01]  /*0900*/  MOV R20, R2 ;  /* 0x0000000200147202 */ /* 0x000fe20000000f00 */
[----:B------:R-:W-:Y:S01]  /*0910*/  IMAD.MOV.U32 R22, RZ, RZ, R0 ;  /* 0x000000ffff167224 */ /* 0x000fe200078e0000 */
[CC--:B------:R-:W-:Y:S02]  /*0920*/  ISETP.GE.AND P1, PT, R12.reuse, R3.reuse, PT ;  /* 0x000000030c00720c */ /* 0x0c0fe40003f26270 */
[----:B0-----:R-:W-:Y:S02]  /*0930*/  VIMNMX R10, PT, PT, R12, R3, !PT ;  /* 0x000000030c0a7248 */ /* 0x001fe40007fe0100 */
[----:B------:R-:W-:-:S04]  /*0940*/  SEL R11, RZ, 0x1, P1 ;  /* 0x00000001ff0b7807 */ /* 0x000fc80000800000 */
[----:B------:R-:W-:Y:S01]  /*0950*/  IADD3 R10, PT, PT, R10, -R12, -R11 ;  /* 0x8000000c0a0a7210 */ /* 0x000fe20007ffe80b */
[----:B---3--:R-:W0:Y:S02]  /*0960*/  MUFU.RCP R13, R13 ;  /* 0x0000000d000d7308 */ /* 0x008e240000001000 */
[----:B0-----:R-:W-:-:S06]  /*0970*/  IADD3 R8, PT, PT, R13, 0xffffffe, RZ ;  /* 0x0ffffffe0d087810 */ /* 0x001fcc0007ffe0ff */
[----:B------:R0:W1:Y:S02]  /*0980*/  F2I.FTZ.U32.TRUNC.NTZ R9, R8 ;  /* 0x0000000800097305 */ /* 0x000064000021f000 */
[----:B0-----:R-:W-:Y:S02]  /*0990*/  HFMA2 R8, -RZ, RZ, 0, 0 ;  /* 0x00000000ff087431 */ /* 0x001fe400000001ff */
[----:B-1----:R-:W-:-:S04]  /*09a0*/  IMAD.MOV R14, RZ, RZ, -R9 ;  /* 0x000000ffff0e7224 */ /* 0x002fc800078e0a09 */
[----:B--2---:R-:W-:-:S04]  /*09b0*/  IMAD R15, R14, R5, RZ ;  /* 0x000000050e0f7224 */ /* 0x004fc800078e02ff */
[----:B------:R-:W-:-:S06]  /*09c0*/  IMAD.HI.U32 R15, R9, R15, R8 ;  /* 0x0000000f090f7227 */ /* 0x000fcc00078e0008 */
[----:B------:R-:W-:-:S04]  /*09d0*/  IMAD.HI.U32 R12, R15, R10, RZ ;  /* 0x0000000a0f0c7227 */ /* 0x000fc800078e00ff */
[----:B------:R-:W-:-:S04]  /*09e0*/  IMAD.MOV R8, RZ, RZ, -R12 ;  /* 0x000000ffff087224 */ /* 0x000fc800078e0a0c */
[----:B------:R-:W-:Y:S02]  /*09f0*/  IMAD R10, R5, R8, R10 ;  /* 0x00000008050a7224 */ /* 0x000fe400078e020a */
[----:B------:R-:W0:Y:S03]  /*0a00*/  LDS R8, [UR4] ;  /* 0x00000004ff087984 */ /* 0x000e260008000800 */
[----:B------:R-:W-:-:S13]  /*0a10*/  ISETP.GE.U32.AND P1, PT, R10, R5, PT ;  /* 0x000000050a00720c */ /* 0x000fda0003f26070 */
[----:B------:R-:W-:Y:S01]  /*0a20*/  @P1 IMAD.IADD R10, R10, 0x1, -R5 ;  /* 0x000000010a0a1824 */ /* 0x000fe200078e0a05 */
[----:B------:R-:W-:-:S04]  /*0a30*/  @P1 IADD3 R12, PT, PT, R12, 0x1, RZ ;  /* 0x000000010c0c1810 */ /* 0x000fc80007ffe0ff */
[----:B------:R-:W-:-:S13]  /*0a40*/  ISETP.GE.U32.AND P2, PT, R10, R5, PT ;  /* 0x000000050a00720c */ /* 0x000fda0003f46070 */
[----:B------:R-:W-:Y:S01]  /*0a50*/  @P2 VIADD R12, R12, 0x1 ;  /* 0x000000010c0c2836 */ /* 0x000fe20000000000 */
[----:B------:R-:W-:-:S05]  /*0a60*/  @!P3 LOP3.LUT R12, RZ, R5, RZ, 0x33, !PT ;  /* 0x00000005ff0cb212 */ /* 0x000fca00078e33ff */
[----:B------:R-:W-:-:S05]  /*0a70*/  IMAD.IADD R9, R11, 0x1, R12 ;  /* 0x000000010b097824 */ /* 0x000fca00078e020c */
[C---:B------:R-:W-:Y:S02]  /*0a80*/  LOP3.LUT R10, R9.reuse, 0x3, RZ, 0xc0, !PT ;  /* 0x00000003090a7812 */ /* 0x040fe400078ec0ff */
[----:B------:R-:W-:Y:S02]  /*0a90*/  ISETP.GE.U32.AND P2, PT, R9, 0x3, PT ;  /* 0x000000030900780c */ /* 0x000fe40003f46070 */
[----:B------:R-:W-:-:S13]  /*0aa0*/  ISETP.NE.AND P1, PT, R10, 0x3, PT ;  /* 0x000000030a00780c */ /* 0x000fda0003f25270 */
[----:B0-----:R-:W-:Y:S05]  /*0ab0*/  @!P1 BRA `(.L_x_11) ;  /* 0x0000000000709947 */ /* 0x001fea0003800000 */
[----:B------:R-:W0:Y:S01]  /*0ac0*/  LDC.64 R12, c[0x0][0x380] ;  /* 0x0000e000ff0c7b82 */ /* 0x000e220000000a00 */
[----:B------:R-:W-:Y:S01]  /*0ad0*/  VIADD R9, R9, 0x1 ;  /* 0x0000000109097836 */ /* 0x000fe20000000000 */
[----:B------:R-:W-:-:S04]  /*0ae0*/  MOV R20, R2 ;  /* 0x0000000200147202 */ /* 0x000fc80000000f00 */
[----:B------:R-:W-:Y:S02]  /*0af0*/  LOP3.LUT R9, R9, 0x3, RZ, 0xc0, !PT ;  /* 0x0000000309097812 */ /* 0x000fe400078ec0ff */
[----:B------:R-:W1:Y:S03]  /*0b00*/  LDC.64 R10, c[0x0][0x388] ;  /* 0x0000e200ff0a7b82 */ /* 0x000e660000000a00 */
[----:B------:R-:W-:Y:S02]  /*0b10*/  IMAD R22, R9, R5, R0 ;  /* 0x0000000509167224 */ /* 0x000fe400078e0200 */
[----:B------:R-:W-:-:S07]  /*0b20*/  IMAD.MOV R9, RZ, RZ, -R9 ;  /* 0x000000ffff097224 */ /* 0x000fce00078e0a09 */
.L_x_12:
[----:B-12---:R-:W-:-:S05]  /*0b30*/  IMAD.WIDE R14, R20, 0x4, R10 ;  /* 0x00000004140e7825 */ /* 0x006fca00078e020a */
[----:B------:R-:W2:Y:S01]  /*0b40*/  LDG.E R17, desc[UR6][R14.64] ;  /* 0x000000060e117981 */ /* 0x000ea2000c1e1900 */
[----:B------:R-:W-:Y:S02]  /*0b50*/  IMAD.MOV.U32 R16, RZ, RZ, 0x3bbb989d ;  /* 0x3bbb989dff107424 */ /* 0x000fe400078e00ff */
[----:B------:R-:W-:-:S05]  /*0b60*/  VIADD R9, R9, 0x1 ;  /* 0x0000000109097836 */ /* 0x000fca0000000000 */
[----:B------:R-:W-:Y:S01]  /*0b70*/  ISETP.NE.AND P1, PT, R9, RZ, PT ;  /* 0x000000ff0900720c */ /* 0x000fe20003f25270 */
[----:B--2---:R-:W-:-:S05]  /*0b80*/  FADD R17, -R8, R17 ;  /* 0x0000001108117221 */ /* 0x004fca0000000100 */
[----:B------:R-:W-:Y:S01]  /*0b90*/  FMNMX.NAN R19, R17, -64, !PT ;  /* 0xc280000011137809 */ /* 0x000fe20007820000 */
[----:B------:R-:W-:-:S04]  /*0ba0*/  HFMA2 R17, -RZ, RZ, 3.7421875, 0 ;  /* 0x437c0000ff117431 */ /* 0x000fc800000001ff */
[----:B------:R-:W-:Y:S01]  /*0bb0*/  FFMA.SAT R16, R19, R16, 0.5 ;  /* 0x3f00000013107423 */ /* 0x000fe20000002010 */
[----:B------:R2:W-:Y:S03]  /*0bc0*/  STG.E desc[UR6][R14.64], R19 ;  /* 0x000000130e007986 */ /* 0x0005e6000c101906 */
[----:B------:R-:W-:-:S04]  /*0bd0*/  FFMA.RM R16, R16, R17, 12582913 ;  /* 0x4b40000110107423 */ /* 0x000fc80000004011 */
[C---:B------:R-:W-:Y:S01]  /*0be0*/  FADD R18, R16.reuse, -12583039 ;  /* 0xcb40007f10127421 */ /* 0x040fe20000000000 */
[----:B------:R-:W-:Y:S02]  /*0bf0*/  IMAD.SHL.U32 R21, R16, 0x800000, RZ ;  /* 0x0080000010157824 */ /* 0x000fe400078e00ff */
[----:B0-----:R-:W-:-:S04]  /*0c00*/  IMAD.WIDE R16, R20, 0x4, R12 ;  /* 0x0000000414107825 */ /* 0x001fc800078e020c */
[----:B------:R-:W-:Y:S01]  /*0c10*/  FFMA R18, R19, 1.4426950216293334961, -R18 ;  /* 0x3fb8aa3b13127823 */ /* 0x000fe20000000812 */
[----:B------:R-:W-:-:S03]  /*0c20*/  IADD3 R20, PT, PT, R5, R20, RZ ;  /* 0x0000001405147210 */ /* 0x000fc60007ffe0ff */
[----:B------:R-:W-:-:S06]  /*0c30*/  FFMA R18, R19, 1.925963033500011079e-08, R18 ;  /* 0x32a5706013127823 */ /* 0x000fcc0000000012 */
[----:B------:R-:W0:Y:S02]  /*0c40*/  MUFU.EX2 R18, R18 ;  /* 0x0000001200127308 */ /* 0x000e240000000800 */
[----:B0-----:R-:W-:-:S05]  /*0c50*/  FMUL R21, R21, R18 ;  /* 0x0000001215157220 */ /* 0x001fca0000400000 */
[----:B------:R2:W-:Y:S01]  /*0c60*/  STG.E desc[UR6][R16.64], R21 ;  /* 0x0000001510007986 */ /* 0x0005e2000c101906 */
[----:B------:R-:W-:Y:S05]  /*0c70*/  @P1 BRA `(.L_x_12) ;  /* 0xfffffffc00ac1947 */ /* 0x000fea000383ffff */
.L_x_11:
[----:B------:R-:W-:Y:S05]  /*0c80*/  BSYNC.RECONVERGENT B1 ;  /* 0x0000000000017941 */ /* 0x000fea0003800200 */
.L_x_10:
[----:B------:R-:W-:Y:S05]  /*0c90*/  @!P2 BRA `(.L_x_9) ;  /* 0x00000004002ca947 */ /* 0x000fea0003800000 */
[----:B------:R-:W0:Y:S01]  /*0ca0*/  LDC.64 R10, c[0x0][0x380] ;  /* 0x0000e000ff0a7b82 */ /* 0x000e220000000a00 */
[----:B------:R-:W-:-:S07]  /*0cb0*/  IMAD.SHL.U32 R9, R5, 0x4, RZ ;  /* 0x0000000405097824 */ /* 0x000fce00078e00ff */
[----:B------:R-:W1:Y:S02]  /*0cc0*/  LDC.64 R12, c[0x0][0x388] ;  /* 0x0000e200ff0c7b82 */ /* 0x000e640000000a00 */
.L_x_13:
[----:B-123--:R-:W-:-:S05]  /*0cd0*/  IMAD.WIDE R16, R20, 0x4, R12 ;  /* 0x0000000414107825 */ /* 0x00efca00078e020c */
[----:B------:R-:W2:Y:S01]  /*0ce0*/  LDG.E R15, desc[UR6][R16.64] ;  /* 0x00000006100f7981 */ /* 0x000ea2000c1e1900 */
[----:B------:R-:W-:Y:S01]  /*0cf0*/  IMAD.MOV.U32 R21, RZ, RZ, 0x3bbb989d ;  /* 0x3bbb989dff157424 */ /* 0x000fe200078e00ff */
[----:B------:R-:W-:Y:S01]  /*0d00*/  MOV R23, 0x437c0000 ;  /* 0x437c000000177802 */ /* 0x000fe20000000f00 */
[----:B--2---:R-:W-:-:S05]  /*0d10*/  FADD R15, -R8, R15 ;  /* 0x0000000f080f7221 */ /* 0x004fca0000000100 */
[----:B------:R-:W-:-:S05]  /*0d20*/  FMNMX.NAN R24, R15, -64, !PT ;  /* 0xc28000000f187809 */ /* 0x000fca0007820000 */
[----:B------:R-:W-:Y:S01]  /*0d30*/  FFMA.SAT R14, R24, R21, 0.5 ;  /* 0x3f000000180e7423 */ /* 0x000fe20000002015 */
[----:B------:R1:W-:Y:S03]  /*0d40*/  STG.E desc[UR6][R16.64], R24 ;  /* 0x0000001810007986 */ /* 0x0003e6000c101906 */
[----:B------:R-:W-:Y:S01]  /*0d50*/  FFMA.RM R15, R14, R23, 12582913 ;  /* 0x4b4000010e0f7423 */ /* 0x000fe20000004017 */
[----:B------:R-:W-:-:S03]  /*0d60*/  IADD3 R14, P1, PT, R9, R16, RZ ;  /* 0x00000010090e7210 */ /* 0x000fc60007f3e0ff */
[C---:B------:R-:W-:Y:S01]  /*0d70*/  FADD R19, R15.reuse, -12583039 ;  /* 0xcb40007f0f137421 */ /* 0x040fe20000000000 */
[----:B------:R-:W-:Y:S02]  /*0d80*/  IMAD.SHL.U32 R18, R15, 0x800000, RZ ;  /* 0x008000000f127824 */ /* 0x000fe400078e00ff */
[----:B------:R-:W-:Y:S02]  /*0d90*/  IMAD.X R15, RZ, RZ, R17, P1 ;  /* 0x000000ffff0f7224 */ /* 0x000fe400008e0611 */
[----:B------:R-:W-:-:S04]  /*0da0*/  FFMA R19, R24, 1.4426950216293334961, -R19 ;  /* 0x3fb8aa3b18137823 */ /* 0x000fc80000000813 */
[----:B------:R-:W-:-:S04]  /*0db0*/  FFMA R26, R24, 1.925963033500011079e-08, R19 ;  /* 0x32a57060181a7823 */ /* 0x000fc80000000013 */
[----:B------:R-:W2:Y:S02]  /*0dc0*/  MUFU.EX2 R19, R26 ;  /* 0x0000001a00137308 */ /* 0x000ea40000000800 */
[----:B--2---:R-:W-:Y:S01]  /*0dd0*/  FMUL R27, R18, R19 ;  /* 0x00000013121b7220 */ /* 0x004fe20000400000 */
[----:B0-----:R-:W-:-:S05]  /*0de0*/  IMAD.WIDE R18, R20, 0x4, R10 ;  /* 0x0000000414127825 */ /* 0x001fca00078e020a */
[----:B------:R0:W-:Y:S04]  /*0df0*/  STG.E desc[UR6][R18.64], R27 ;  /* 0x0000001b12007986 */ /* 0x0001e8000c101906 */
[----:B------:R-:W2:Y:S01]  /*0e00*/  LDG.E R25, desc[UR6][R14.64] ;  /* 0x000000060e197981 */ /* 0x000ea2000c1e1900 */
[----:B-1----:R-:W-:-:S05]  /*0e10*/  IADD3 R16, P1, PT, R9, R18, RZ ;  /* 0x0000001209107210 */ /* 0x002fca0007f3e0ff */
[----:B------:R-:W-:Y:S01]  /*0e20*/  IMAD.X R17, RZ, RZ, R19, P1 ;  /* 0x000000ffff117224 */ /* 0x000fe200008e0613 */
[----:B0-----:R-:W-:-:S05]  /*0e30*/  IADD3 R18, P2, PT, R9, R14, RZ ;  /* 0x0000000e09127210 */ /* 0x001fca0007f5e0ff */
[----:B------:R-:W-:Y:S02]  /*0e40*/  IMAD.X R19, RZ, RZ, R15, P2 ;  /* 0x000000ffff137224 */ /* 0x000fe400010e060f */
[----:B--2---:R-:W-:-:S05]  /*0e50*/  FADD R25, -R8, R25 ;  /* 0x0000001908197221 */ /* 0x004fca0000000100 */
[----:B------:R-:W-:-:S05]  /*0e60*/  FMNMX.NAN R25, R25, -64, !PT ;  /* 0xc280000019197809 */ /* 0x000fca0007820000 */
[----:B------:R-:W-:Y:S01]  /*0e70*/  FFMA.SAT R26, R25, R21, 0.5 ;  /* 0x3f000000191a7423 */ /* 0x000fe20000002015 */
[----:B------:R0:W-:Y:S03]  /*0e80*/  STG.E desc[UR6][R14.64], R25 ;  /* 0x000000190e007986 */ /* 0x0001e6000c101906 */
[----:B------:R-:W-:-:S04]  /*0e90*/  FFMA.RM R26, R26, R23, 12582913 ;  /* 0x4b4000011a1a7423 */ /* 0x000fc80000004017 */
[C---:B------:R-:W-:Y:S01]  /*0ea0*/  FADD R28, R26.reuse, -12583039 ;  /* 0xcb40007f1a1c7421 */ /* 0x040fe20000000000 */
[----:B------:R-:W-:-:S03]  /*0eb0*/  SHF.L.U32 R26, R26, 0x17, RZ ;  /* 0x000000171a1a7819 */ /* 0x000fc600000006ff */
[----:B------:R-:W-:-:S04]  /*0ec0*/  FFMA R28, R25, 1.4426950216293334961, -R28 ;  /* 0x3fb8aa3b191c7823 */ /* 0x000fc8000000081c */
[----:B------:R-:W-:-:S04]  /*0ed0*/  FFMA R28, R25, 1.925963033500011079e-08, R28 ;  /* 0x32a57060191c7823 */ /* 0x000fc8000000001c */
[----:B------:R-:W1:Y:S02]  /*0ee0*/  MUFU.EX2 R29, R28 ;  /* 0x0000001c001d7308 */ /* 0x000e640000000800 */
[----:B-1----:R-:W-:-:S05]  /*0ef0*/  FMUL R29, R26, R29 ;  /* 0x0000001d1a1d7220 */ /* 0x002fca0000400000 */
[----:B------:R1:W-:Y:S04]  /*0f00*/  STG.E desc[UR6][R16.64], R29 ;  /* 0x0000001d10007986 */ /* 0x0003e8000c101906 */
[----:B------:R-:W2:Y:S01]  /*0f10*/  LDG.E R27, desc[UR6][R18.64] ;  /* 0x00000006121b7981 */ /* 0x000ea2000c1e1900 */
[----:B0-----:R-:W-:-:S05]  /*0f20*/  IADD3 R14, P1, PT, R9, R16, RZ ;  /* 0x00000010090e7210 */ /* 0x001fca0007f3e0ff */
[----:B------:R-:W-:Y:S01]  /*0f30*/  IMAD.X R15, RZ, RZ, R17, P1 ;  /* 0x000000ffff0f7224 */ /* 0x000fe200008e0611 */
[----:B-1----:R-:W-:-:S05]  /*0f40*/  IADD3 R16, P2, PT, R9, R18, RZ ;  /* 0x0000001209107210 */ /* 0x002fca0007f5e0ff */
        /* <DEDUP_REMOVED lines=9> */
[----:B------:R-:W-:-:S06]  /*0fe0*/  FFMA R27, R24, 1.925963033500011079e-08, R27 ;  /* 0x32a57060181b7823 */ /* 0x000fcc000000001b */
[----:B------:R-:W1:Y:S02]  /*0ff0*/  MUFU.EX2 R27, R27 ;  /* 0x0000001b001b7308 */ /* 0x000e640000000800 */
[----:B-1----:R-:W-:-:S05]  /*1000*/  FMUL R29, R26, R27 ;  /* 0x0000001b1a1d7220 */ /* 0x002fca0000400000 */
[----:B------:R3:W-:Y:S04]  /*1010*/  STG.E desc[UR6][R14.64], R29 ;  /* 0x0000001d0e007986 */ /* 0x0007e8000c101906 */
[----:B------:R-:W2:Y:S01]  /*1020*/  LDG.E R25, desc[UR6][R16.64] ;  /* 0x0000000610197981 */ /* 0x000ea2000c1e1900 */
[C---:B0-----:R-:W-:Y:S01]  /*1030*/  IADD3 R18, P1, PT, R9.reuse, R14, RZ ;  /* 0x0000000e09127210 */ /* 0x041fe20007f3e0ff */
[C---:B------:R-:W-:Y:S01]  /*1040*/  IMAD.IADD R22, R9.reuse, 0x1, R22 ;  /* 0x0000000109167824 */ /* 0x040fe200078e0216 */
[----:B------:R-:W-:-:S03]  /*1050*/  IADD3 R20, PT, PT, R9, R20, RZ ;  /* 0x0000001409147210 */ /* 0x000fc60007ffe0ff */
[----:B------:R-:W-:Y:S01]  /*1060*/  IMAD.X R19, RZ, RZ, R15, P1 ;  /* 0x000000ffff137224 */ /* 0x000fe200008e060f */
[----:B------:R-:W-:Y:S01]  /*1070*/  ISETP.GE.AND P1, PT, R22, R3, PT ;  /* 0x000000031600720c */ /* 0x000fe20003f26270 */
        /* <DEDUP_REMOVED lines=9> */
[----:B------:R-:W0:Y:S02]  /*1110*/  MUFU.EX2 R21, R28 ;  /* 0x0000001c00157308 */ /* 0x000e240000000800 */
[----:B0-----:R-:W-:-:S05]  /*1120*/  FMUL R21, R26, R21 ;  /* 0x000000151a157220 */ /* 0x001fca0000400000 */
[----:B------:R3:W-:Y:S01]  /*1130*/  STG.E desc[UR6][R18.64], R21 ;  /* 0x0000001512007986 */ /* 0x0007e2000c101906 */
[----:B------:R-:W-:Y:S05]  /*1140*/  @!P1 BRA `(.L_x_13) ;  /* 0xfffffff800e09947 */ /* 0x000fea000383ffff */
.L_x_9:
[----:B------:R-:W-:Y:S05]  /*1150*/  BSYNC.RECONVERGENT B0 ;  /* 0x0000000000007941 */ /* 0x000fea0003800200 */
.L_x_8:
[----:B------:R-:W-:Y:S01]  /*1160*/  BAR.SYNC.DEFER_BLOCKING 0x0 ;  /* 0x0000000000007b1d */ /* 0x000fe20000010000 */
[----:B------:R-:W-:Y:S01]  /*1170*/  ISETP.GE.AND P1, PT, R0, R3, PT ;  /* 0x000000030000720c */ /* 0x000fe20003f26270 */
[----:B---3--:R-:W-:-:S04]  /*1180*/  IMAD.MOV.U32 R18, RZ, RZ, RZ ;  /* 0x000000ffff127224 */ /* 0x008fc800078e00ff */
[----:B------:R-:W-:Y:S08]  /*1190*/  BSSY.RECONVERGENT B0, `(.L_x_14) ;  /* 0x0000048000007945 */ /* 0x000ff00003800200 */
[----:B------:R-:W-:Y:S05]  /*11a0*/  @P1 BRA `(.L_x_15) ;  /* 0x0000000400181947 */ /* 0x000fea0003800000 */
[----:B------:R-:W3:Y:S01]  /*11b0*/  I2F.U32.RP R13, R5 ;  /* 0x00000005000d7306 */ /* 0x000ee20000209000 */
[----:B0-----:R-:W-:Y:S01]  /*11c0*/  IMAD.IADD R10, R0, 0x1, R5 ;  /* 0x00000001000a7824 */ /* 0x001fe200078e0205 */
[----:B------:R-:W-:Y:S01]  /*11d0*/  ISETP.NE.U32.AND P3, PT, R5, RZ, PT ;  /* 0x000000ff0500720c */ /* 0x000fe20003f65070 */
[----:B------:R-:W-:Y:S01]  /*11e0*/  BSSY.RECONVERGENT B1, `(.L_x_16) ;  /* 0x000002c000017945 */ /* 0x000fe20003800200 */
[----:B------:R-:W-:Y:S01]  /*11f0*/  IMAD.MOV.U32 R18, RZ, RZ, RZ ;  /* 0x000000ffff127224 */ /* 0x000fe200078e00ff */
[----:B--2---:R-:W-:Y:S01]  /*1200*/  MOV R17, R2 ;  /* 0x0000000200117202 */ /* 0x004fe20000000f00 */
[----:B------:R-:W-:Y:S01]  /*1210*/  IMAD.MOV.U32 R16, RZ, RZ, R0 ;  /* 0x000000ffff107224 */ /* 0x000fe200078e0000 */
[CC--:B------:R-:W-:Y:S02]  /*1220*/  ISETP.GE.AND P1, PT, R10.reuse, R3.reuse, PT ;  /* 0x000000030a00720c */ /* 0x0c0fe40003f26270 */
[----:B------:R-:W-:Y:S01]  /*1230*/  VIMNMX R11, PT, PT, R10, R3, !PT ;  /* 0x000000030a0b7248 */ /* 0x000fe20007fe0100 */
[----:B---3--:R-:W0:Y:S02]  /*1240*/  MUFU.RCP R13, R13 ;  /* 0x0000000d000d7308 */ /* 0x008e240000001000 */
[----:B0-----:R-:W-:-:S06]  /*1250*/  VIADD R8, R13, 0xffffffe ;  /* 0x0ffffffe0d087836 */ /* 0x001fcc0000000000 */
[----:B------:R0:W2:Y:S02]  /*1260*/  F2I.FTZ.U32.TRUNC.NTZ R9, R8 ;  /* 0x0000000800097305 */ /* 0x0000a4000021f000 */
[----:B0-----:R-:W-:Y:S01]  /*1270*/  IMAD.MOV.U32 R8, RZ, RZ, RZ ;  /* 0x000000ffff087224 */ /* 0x001fe200078e00ff */
[----:B--2---:R-:W-:-:S05]  /*1280*/  IADD3 R12, PT, PT, RZ, -R9, RZ ;  /* 0x80000009ff0c7210 */ /* 0x004fca0007ffe0ff */
[----:B------:R-:W-:Y:S01]  /*1290*/  IMAD R15, R12, R5, RZ ;  /* 0x000000050c0f7224 */ /* 0x000fe200078e02ff */
[----:B------:R-:W-:-:S03]  /*12a0*/  SEL R12, RZ, 0x1, P1 ;  /* 0x00000001ff0c7807 */ /* 0x000fc60000800000 */
[----:B------:R-:W-:Y:S01]  /*12b0*/  IMAD.HI.U32 R15, R9, R15, R8 ;  /* 0x0000000f090f7227 */ /* 0x000fe200078e0008 */
[----:B------:R-:W-:-:S05]  /*12c0*/  IADD3 R10, PT, PT, R11, -R10, -R12 ;  /* 0x8000000a0b0a7210 */ /* 0x000fca0007ffe80c */
        /* <DEDUP_REMOVED lines=9> */
[----:B------:R-:W-:-:S05]  /*1360*/  IMAD.IADD R10, R12, 0x1, R15 ;  /* 0x000000010c0a7824 */ /* 0x000fca00078e020f */
[C---:B------:R-:W-:Y:S02]  /*1370*/  LOP3.LUT R8, R10.reuse, 0x3, RZ, 0xc0, !PT ;  /* 0x000000030a087812 */ /* 0x040fe400078ec0ff */
[----:B------:R-:W-:Y:S02]  /*1380*/  ISETP.GE.U32.AND P2, PT, R10, 0x3, PT ;  /* 0x000000030a00780c */ /* 0x000fe40003f46070 */
[----:B------:R-:W-:-:S13]  /*1390*/  ISETP.NE.AND P1, PT, R8, 0x3, PT ;  /* 0x000000030800780c */ /* 0x000fda0003f25270 */
[----:B------:R-:W-:Y:S05]  /*13a0*/  @!P1 BRA `(.L_x_17) ;  /* 0x00000000003c9947 */ /* 0x000fea0003800000 */
[----:B------:R-:W0:Y:S01]  /*13b0*/  LDC.64 R8, c[0x0][0x380] ;  /* 0x0000e000ff087b82 */ /* 0x000e220000000a00 */
[----:B------:R-:W-:Y:S02]  /*13c0*/  VIADD R10, R10, 0x1 ;  /* 0x000000010a0a7836 */ /* 0x000fe40000000000 */
[----:B------:R-:W-:Y:S02]  /*13d0*/  HFMA2 R18, -RZ, RZ, 0, 0 ;  /* 0x00000000ff127431 */ /* 0x000fe400000001ff */
[----:B------:R-:W-:Y:S02]  /*13e0*/  IMAD.MOV.U32 R17, RZ, RZ, R2 ;  /* 0x000000ffff117224 */ /* 0x000fe400078e0002 */
[----:B------:R-:W-:Y:S01]  /*13f0*/  IMAD.MOV.U32 R16, RZ, RZ, R0 ;  /* 0x000000ffff107224 */ /* 0x000fe200078e0000 */
[----:B------:R-:W-:-:S04]  /*1400*/  LOP3.LUT R10, R10, 0x3, RZ, 0xc0, !PT ;  /* 0x000000030a0a7812 */ /* 0x000fc800078ec0ff */
[----:B------:R-:W-:-:S07]  /*1410*/  IADD3 R12, PT, PT, -R10, RZ, RZ ;  /* 0x000000ff0a0c7210 */ /* 0x000fce0007ffe1ff */
.L_x_18:
[----:B0-----:R-:W-:-:S06]  /*1420*/  IMAD.WIDE R10, R17, 0x4, R8 ;  /* 0x00000004110a7825 */ /* 0x001fcc00078e0208 */
[----:B------:R-:W2:Y:S01]  /*1430*/  LDG.E R11, desc[UR6][R10.64] ;  /* 0x000000060a0b7981 */ /* 0x000ea2000c1e1900 */
[----:B------:R-:W-:Y:S01]  /*1440*/  VIADD R12, R12, 0x1 ;  /* 0x000000010c0c7836 */ /* 0x000fe20000000000 */
[C---:B------:R-:W-:Y:S01]  /*1450*/  IADD3 R17, PT, PT, R5.reuse, R17, RZ ;  /* 0x0000001105117210 */ /* 0x040fe20007ffe0ff */
[----:B------:R-:W-:-:S03]  /*1460*/  IMAD.IADD R16, R5, 0x1, R16 ;  /* 0x0000000105107824 */ /* 0x000fc600078e0210 */
[----:B------:R-:W-:Y:S01]  /*1470*/  ISETP.NE.AND P1, PT, R12, RZ, PT ;  /* 0x000000ff0c00720c */ /* 0x000fe20003f25270 */
[----:B--2---:R-:W-:-:S12]  /*1480*/  FADD R18, R11, R18 ;  /* 0x000000120b127221 */ /* 0x004fd80000000000 */
[----:B------:R-:W-:Y:S05]  /*1490*/  @P1 BRA `(.L_x_18) ;  /* 0xfffffffc00e01947 */ /* 0x000fea000383ffff */
.L_x_17:
[----:B------:R-:W-:Y:S05]  /*14a0*/  BSYNC.RECONVERGENT B1 ;  /* 0x0000000000017941 */ /* 0x000fea0003800200 */
.L_x_16:
[----:B------:R-:W-:Y:S05]  /*14b0*/  @!P2 BRA `(.L_x_15) ;  /* 0x000000000054a947 */ /* 0x000fea0003800000 */
[----:B------:R-:W0:Y:S01]  /*14c0*/  LDC.64 R8, c[0x0][0x380] ;  /* 0x0000e000ff087b82 */ /* 0x000e220000000a00 */
[----:B------:R-:W-:-:S07]  /*14d0*/  IMAD.SHL.U32 R19, R5, 0x4, RZ ;  /* 0x0000000405137824 */ /* 0x000fce00078e00ff */
.L_x_19:
[----:B0-----:R-:W-:-:S03]  /*14e0*/  IMAD.WIDE R20, R17, 0x4, R8 ;  /* 0x0000000411147825 */ /* 0x001fc600078e0208 */
[----:B------:R-:W-:-:S05]  /*14f0*/  IADD3 R10, P1, PT, R19, R20, RZ ;  /* 0x00000014130a7210 */ /* 0x000fca0007f3e0ff */
[----:B------:R-:W-:Y:S01]  /*1500*/  IMAD.X R11, RZ, RZ, R21, P1 ;  /* 0x000000ffff0b7224 */ /* 0x000fe200008e0615 */
[C---:B------:R-:W-:Y:S01]  /*1510*/  IADD3 R12, P1, PT, R19.reuse, R10, RZ ;  /* 0x0000000a130c7210 */ /* 0x040fe20007f3e0ff */
[----:B------:R-:W2:Y:S03]  /*1520*/  LDG.E R21, desc[UR6][R20.64] ;  /* 0x0000000614157981 */ /* 0x000ea6000c1e1900 */
[----:B------:R-:W-:Y:S02]  /*1530*/  IADD3.X R13, PT, PT, RZ, R11, RZ, P1, !PT ;  /* 0x0000000bff0d7210 */ /* 0x000fe40000ffe4ff */
[----:B-1----:R-:W-:Y:S01]  /*1540*/  IADD3 R14, P1, PT, R19, R12, RZ ;  /* 0x0000000c130e7210 */ /* 0x002fe20007f3e0ff */
[----:B------:R-:W3:Y:S04]  /*1550*/  LDG.E R11, desc[UR6][R10.64] ;  /* 0x000000060a0b7981 */ /* 0x000ee8000c1e1900 */
[----:B------:R-:W-:-:S02]  /*1560*/  IMAD.X R15, RZ, RZ, R13, P1 ;  /* 0x000000ffff0f7224 */ /* 0x000fc400008e060d */
[----:B------:R-:W4:Y:S04]  /*1570*/  LDG.E R13, desc[UR6][R12.64] ;  /* 0x000000060c0d7981 */ /* 0x000f28000c1e1900 */
[----:B------:R-:W5:Y:S01]  /*1580*/  LDG.E R15, desc[UR6][R14.64] ;  /* 0x000000060e0f7981 */ /* 0x000f62000c1e1900 */
[C---:B------:R-:W-:Y:S01]  /*1590*/  IMAD.IADD R16, R19.reuse, 0x1, R16 ;  /* 0x0000000113107824 */ /* 0x040fe200078e0210 */
[----:B------:R-:W-:-:S04]  /*15a0*/  IADD3 R17, PT, PT, R19, R17, RZ ;  /* 0x0000001113117210 */ /* 0x000fc80007ffe0ff */
[----:B------:R-:W-:Y:S01]  /*15b0*/  ISETP.GE.AND P1, PT, R16, R3, PT ;  /* 0x000000031000720c */ /* 0x000fe20003f26270 */
[----:B--2---:R-:W-:-:S04]  /*15c0*/  FADD R18, R21, R18 ;  /* 0x0000001215127221 */ /* 0x004fc80000000000 */
[----:B---3--:R-:W-:-:S04]  /*15d0*/  FADD R18, R18, R11 ;  /* 0x0000000b12127221 */ /* 0x008fc80000000000 */
[----:B----4-:R-:W-:-:S04]  /*15e0*/  FADD R18, R18, R13 ;  /* 0x0000000d12127221 */ /* 0x010fc80000000000 */
[----:B-----5:R-:W-:Y:S01]  /*15f0*/  FADD R18, R18, R15 ;  /* 0x0000000f12127221 */ /* 0x020fe20000000000 */
[----:B------:R-:W-:Y:S06]  /*1600*/  @!P1 BRA `(.L_x_19) ;  /* 0xfffffffc00b49947 */ /* 0x000fec000383ffff */
.L_x_15:
[----:B------:R-:W-:Y:S05]  /*1610*/  BSYNC.RECONVERGENT B0 ;  /* 0x0000000000007941 */ /* 0x000fea0003800200 */
.L_x_14:
[----:B------:R-:W-:Y:S01]  /*1620*/  BAR.SYNC.DEFER_BLOCKING 0x0 ;  /* 0x0000000000007b1d */ /* 0x000fe20000010000 */
[C---:B------:R-:W-:Y:S02]  /*1630*/  ISETP.GE.U32.AND P1, PT, R0.reuse, R5, PT ;  /* 0x000000050000720c */ /* 0x040fe40003f26070 */
[----:B------:R-:W-:-:S03]  /*1640*/  ISETP.GT.U32.AND P2, PT, R0, 0x1f, PT ;  /* 0x0000001f0000780c */ /* 0x000fc60003f44070 */
[----:B------:R-:W-:Y:S08]  /*1650*/  BSSY B0, `(.L_x_20) ;  /* 0x0000025000007945 */ /* 0x000ff00003800000 */
[----:B------:R-:W-:Y:S02]  /*1660*/  VOTE.ANY R9, PT, !P1 ;  /* 0x0000000000097806 */ /* 0x000fe400048e0100 */
[----:B------:R-:W-:Y:S01]  /*1670*/  ISETP.NE.AND P1, PT, R4, RZ, PT ;  /* 0x000000ff0400720c */ /* 0x000fe20003f25270 */
[----:B------:R-:W3:Y:S04]  /*1680*/  SHFL.DOWN PT, R11, R18, 0x10, 0x1f ;  /* 0x0a001f00120b7f89 */ /* 0x000ee800000e0000 */
[----:B------:R-:W-:Y:S01]  /*1690*/  @!P2 STS [R6], RZ ;  /* 0x000000ff0600a388 */ /* 0x000fe20000000800 */
[----:B---3--:R-:W-:-:S05]  /*16a0*/  FADD R8, R11, R18 ;  /* 0x000000120b087221 */ /* 0x008fca0000000000 */
[----:B------:R-:W0:Y:S02]  /*16b0*/  SHFL.DOWN PT, R11, R8, 0x8, 0x1f ;  /* 0x09001f00080b7f89 */ /* 0x000e2400000e0000 */
[----:B0-----:R-:W-:-:S05]  /*16c0*/  FADD R10, R8, R11 ;  /* 0x0000000b080a7221 */ /* 0x001fca0000000000 */
[----:B------:R-:W0:Y:S02]  /*16d0*/  SHFL.DOWN PT, R11, R10, 0x4, 0x1f ;  /* 0x08801f000a0b7f89 */ /* 0x000e2400000e0000 */
[----:B0-----:R-:W-:-:S05]  /*16e0*/  FADD R12, R10, R11 ;  /* 0x0000000b0a0c7221 */ /* 0x001fca0000000000 */
[----:B------:R-:W1:Y:S02]  /*16f0*/  SHFL.DOWN PT, R11, R12, 0x2, 0x1f ;  /* 0x08401f000c0b7f89 */ /* 0x000e6400000e0000 */
[----:B-12---:R-:W-:-:S05]  /*1700*/  FADD R14, R12, R11 ;  /* 0x0000000b0c0e7221 */ /* 0x006fca0000000000 */
[----:B------:R-:W0:Y:S02]  /*1710*/  SHFL.DOWN PT, R11, R14, 0x1, 0x1f ;  /* 0x08201f000e0b7f89 */ /* 0x000e2400000e0000 */
[----:B0-----:R-:W-:Y:S01]  /*1720*/  FADD R4, R14, R11 ;  /* 0x0000000b0e047221 */ /* 0x001fe20000000000 */
[----:B------:R-:W-:Y:S06]  /*1730*/  BAR.SYNC.DEFER_BLOCKING 0x0 ;  /* 0x0000000000007b1d */ /* 0x000fec0000010000 */
[----:B------:R0:W-:Y:S02]  /*1740*/  @!P1 STS [R7], R4 ;  /* 0x0000000407009388 */ /* 0x0001e40000000800 */
[----:B------:R-:W-:Y:S01]  /*1750*/  BAR.SYNC.DEFER_BLOCKING 0x0 ;  /* 0x0000000000007b1d */ /* 0x000fe20000010000 */
[----:B------:R-:W-:-:S13]  /*1760*/  ISETP.GE.U32.AND P1, PT, R0, 0x20, PT ;  /* 0x000000200000780c */ /* 0x000fda0003f26070 */
[----:B------:R-:W-:Y:S01]  /*1770*/  VOTEU.ANY UR5, UPT, !P1 ;  /* 0x0000000000057886 */ /* 0x000fe200048e0100 */
[----:B0-----:R-:W-:Y:S05]  /*1780*/  @P2 BRA `(.L_x_21) ;  /* 0x0000000000442947 */ /* 0x001fea0003800000 */
[----:B------:R-:W0:Y:S01]  /*1790*/  LDS R6, [R6] ;  /* 0x0000000006067984 */ /* 0x000e220000000800 */
[----:B------:R-:W-:Y:S05]  /*17a0*/  BRA.DIV UR5, `(.L_x_22) ;  /* 0x0000000e05247947 */ /* 0x000fea000b800000 */
[----:B------:R-:W-:Y:S01]  /*17b0*/  IMAD.U32 R9, RZ, RZ, UR5 ;  /* 0x00000005ff097e24 */ /* 0x000fe2000f8e00ff */
[----:B------:R-:W-:Y:S01]  /*17c0*/  MOV R15, UR5 ;  /* 0x00000005000f7c02 */ /* 0x000fe20008000f00 */
[----:B------:R-:W-:Y:S02]  /*17d0*/  IMAD.U32 R8, RZ, RZ, UR5 ;  /* 0x00000005ff087e24 */ /* 0x000fe4000f8e00ff */
[----:B------:R-:W-:Y:S01]  /*17e0*/  IMAD.U32 R12, RZ, RZ, UR5 ;  /* 0x00000005ff0c7e24 */ /* 0x000fe2000f8e00ff */
[----:B0-----:R-:W0:Y:S01]  /*17f0*/  SHFL.DOWN PT, R7, R6, 0x10, 0x1f ;  /* 0x0a001f0006077f89 */ /* 0x001e2200000e0000 */
[----:B------:R-:W-:Y:S02]  /*1800*/  IMAD.U32 R13, RZ, RZ, UR5 ;  /* 0x00000005ff0d7e24 */ /* 0x000fe4000f8e00ff */
[----:B0-----:R-:W-:-:S05]  /*1810*/  FADD R7, R6, R7 ;  /* 0x0000000706077221 */ /* 0x001fca0000000000 */
[----:B------:R-:W0:Y:S02]  /*1820*/  SHFL.DOWN PT, R4, R7, 0x8, 0x1f ;  /* 0x09001f0007047f89 */ /* 0x000e2400000e0000 */
[----:B0-----:R-:W-:-:S05]  /*1830*/  FADD R4, R7, R4 ;  /* 0x0000000407047221 */ /* 0x001fca0000000000 */
[----:B------:R-:W0:Y:S02]  /*1840*/  SHFL.DOWN PT, R11, R4, 0x4, 0x1f ;  /* 0x08801f00040b7f89 */ /* 0x000e2400000e0000 */
[----:B0-----:R-:W-:-:S05]  /*1850*/  FADD R11, R4, R11 ;  /* 0x0000000b040b7221 */ /* 0x001fca0000000000 */
[----:B------:R-:W0:Y:S02]  /*1860*/  SHFL.DOWN PT, R10, R11, 0x2, 0x1f ;  /* 0x08401f000b0a7f89 */ /* 0x000e2400000e0000 */
[----:B0-----:R-:W-:-:S05]  /*1870*/  FADD R10, R11, R10 ;  /* 0x0000000a0b0a7221 */ /* 0x001fca0000000000 */
[----:B------:R0:W1:Y:S02]  /*1880*/  SHFL.DOWN PT, R13, R10, 0x1, 0x1f ;  /* 0x08201f000a0d7f89 */ /* 0x00006400000e0000 */
.L_x_48:
[----:B-1----:R-:W-:-:S07]  /*1890*/  FADD R4, R10, R13 ;  /* 0x0000000d0a047221 */ /* 0x002fce0000000000 */
.L_x_21:
[----:B------:R-:W-:Y:S05]  /*18a0*/  BSYNC B0 ;  /* 0x0000000000007941 */ /* 0x000fea0003800000 */
.L_x_20:
[----:B------:R1:W-:Y:S01]  /*18b0*/  @P0 STS [UR4], R4 ;  /* 0x00000004ff000988 */ /* 0x0003e20008000804 */
[----:B------:R-:W-:Y:S05]  /*18c0*/  WARPSYNC.ALL ;  /* 0x0000000000007948 */ /* 0x000fea0003800000 */
[----:B------:R-:W-:Y:S01]  /*18d0*/  BAR.SYNC.DEFER_BLOCKING 0x0 ;  /* 0x0000000000007b1d */ /* 0x000fe20000010000 */
[----:B------:R-:W-:-:S13]  /*18e0*/  ISETP.GE.AND P0, PT, R0, R3, PT ;  /* 0x000000030000720c */ /* 0x000fda0003f06270 */
[----:B-1----:R-:W-:Y:S05]  /*18f0*/  @P0 EXIT ;  /* 0x000000000000094d */ /* 0x002fea0003800000 */
[----:B------:R-:W1:Y:S01]  /*1900*/  I2F.U32.RP R8, R5 ;  /* 0x0000000500087306 */ /* 0x000e620000209000 */
[----:B------:R-:W-:Y:S01]  /*1910*/  IMAD.IADD R4, R0, 0x1, R5 ;  /* 0x0000000100047824 */ /* 0x000fe200078e0205 */
[----:B------:R-:W-:Y:S01]  /*1920*/  ISETP.NE.U32.AND P2, PT, R5, RZ, PT ;  /* 0x000000ff0500720c */ /* 0x000fe20003f45070 */
[----:B------:R-:W2:Y:S01]  /*1930*/  LDS R11, [UR4] ;  /* 0x00000004ff0b7984 */ /* 0x000ea20008000800 */
[----:B------:R-:W-:Y:S02]  /*1940*/  BSSY.RECONVERGENT B0, `(.L_x_23) ;  /* 0x0000032000007945 */ /* 0x000fe40003800200 */
[CC--:B------:R-:W-:Y:S02]  /*1950*/  ISETP.GE.AND P0, PT, R4.reuse, R3.reuse, PT ;  /* 0x000000030400720c */ /* 0x0c0fe40003f06270 */
[----:B------:R-:W-:Y:S02]  /*1960*/  VIMNMX R3, PT, PT, R4, R3, !PT ;  /* 0x0000000304037248 */ /* 0x000fe40007fe0100 */
[----:B------:R-:W-:-:S04]  /*1970*/  SEL R17, RZ, 0x1, P0 ;  /* 0x00000001ff117807 */ /* 0x000fc80000000000 */
[----:B------:R-:W-:Y:S01]  /*1980*/  IADD3 R4, PT, PT, R3, -R4, -R17 ;  /* 0x8000000403047210 */ /* 0x000fe20007ffe811 */
[----:B-1----:R-:W1:Y:S02]  /*1990*/  MUFU.RCP R8, R8 ;  /* 0x0000000800087308 */ /* 0x002e640000001000 */
[----:B-1----:R-:W-:-:S06]  /*19a0*/  IADD3 R6, PT, PT, R8, 0xffffffe, RZ ;  /* 0x0ffffffe08067810 */ /* 0x002fcc0007ffe0ff */
[----:B------:R1:W0:Y:S02]  /*19b0*/  F2I.FTZ.U32.TRUNC.NTZ R7, R6 ;  /* 0x0000000600077305 */ /* 0x000224000021f000 */
[----:B-1----:R-:W-:Y:S01]  /*19c0*/  MOV R6, RZ ;  /* 0x000000ff00067202 */ /* 0x002fe20000000f00 */
[----:B0-----:R-:W-:-:S04]  /*19d0*/  IMAD.MOV R10, RZ, RZ, -R7 ;  /* 0x000000ffff0a7224 */ /* 0x001fc800078e0a07 */
[----:B------:R-:W-:-:S04]  /*19e0*/  IMAD R9, R10, R5, RZ ;  /* 0x000000050a097224 */ /* 0x000fc800078e02ff */
[----:B------:R-:W-:-:S06]  /*19f0*/  IMAD.HI.U32 R9, R7, R9, R6 ;  /* 0x0000000907097227 */ /* 0x000fcc00078e0006 */
[----:B------:R-:W-:-:S04]  /*1a00*/  IMAD.HI.U32 R6, R9, R4, RZ ;  /* 0x0000000409067227 */ /* 0x000fc800078e00ff */
[----:B------:R-:W-:-:S04]  /*1a10*/  IMAD.MOV R3, RZ, RZ, -R6 ;  /* 0x000000ffff037224 */ /* 0x000fc800078e0a06 */
[----:B------:R-:W-:-:S05]  /*1a20*/  IMAD R4, R5, R3, R4 ;  /* 0x0000000305047224 */ /* 0x000fca00078e0204 */
[----:B------:R-:W-:-:S13]  /*1a30*/  ISETP.GE.U32.AND P0, PT, R4, R5, PT ;  /* 0x000000050400720c */ /* 0x000fda0003f06070 */
[----:B------:R-:W-:Y:S01]  /*1a40*/  @P0 IMAD.IADD R4, R4, 0x1, -R5 ;  /* 0x0000000104040824 */ /* 0x000fe200078e0a05 */
[----:B------:R-:W-:-:S04]  /*1a50*/  @P0 IADD3 R6, PT, PT, R6, 0x1, RZ ;  /* 0x0000000106060810 */ /* 0x000fc80007ffe0ff */
[----:B------:R-:W-:-:S13]  /*1a60*/  ISETP.GE.U32.AND P1, PT, R4, R5, PT ;  /* 0x000000050400720c */ /* 0x000fda0003f26070 */
[----:B------:R-:W-:Y:S01]  /*1a70*/  @P1 VIADD R6, R6, 0x1 ;  /* 0x0000000106061836 */ /* 0x000fe20000000000 */
[----:B------:R-:W-:-:S05]  /*1a80*/  @!P2 LOP3.LUT R6, RZ, R5, RZ, 0x33, !PT ;  /* 0x00000005ff06a212 */ /* 0x000fca00078e33ff */
[----:B------:R-:W-:-:S05]  /*1a90*/  IMAD.IADD R17, R17, 0x1, R6 ;  /* 0x0000000111117824 */ /* 0x000fca00078e0206 */
[----:B------:R-:W-:-:S04]  /*1aa0*/  LOP3.LUT R3, R17, 0x3, RZ, 0xc0, !PT ;  /* 0x0000000311037812 */ /* 0x000fc800078ec0ff */
[----:B------:R-:W-:-:S13]  /*1ab0*/  ISETP.NE.AND P0, PT, R3, 0x3, PT ;  /* 0x000000030300780c */ /* 0x000fda0003f05270 */
[----:B--2---:R-:W-:Y:S05]  /*1ac0*/  @!P0 BRA `(.L_x_24) ;  /* 0x0000000000648947 */ /* 0x004fea0003800000 */
[----:B------:R-:W0:Y:S01]  /*1ad0*/  LDC.64 R6, c[0x0][0x380] ;  /* 0x0000e000ff067b82 */ /* 0x000e220000000a00 */
[----:B------:R-:W-:-:S04]  /*1ae0*/  IADD3 R3, PT, PT, R17, 0x1, RZ ;  /* 0x0000000111037810 */ /* 0x000fc80007ffe0ff */
[----:B------:R-:W-:-:S05]  /*1af0*/  LOP3.LUT R3, R3, 0x3, RZ, 0xc0, !PT ;  /* 0x0000000303037812 */ /* 0x000fca00078ec0ff */
[----:B------:R-:W-:Y:S02]  /*1b00*/  IMAD R0, R3, R5, R0 ;  /* 0x0000000503007224 */ /* 0x000fe400078e0200 */
[----:B------:R-:W-:-:S07]  /*1b10*/  IMAD.MOV R4, RZ, RZ, -R3 ;  /* 0x000000ffff047224 */ /* 0x000fce00078e0a03 */
.L_x_27:
[----:B01----:R-:W-:-:S05]  /*1b20*/  IMAD.WIDE R8, R2, 0x4, R6 ;  /* 0x0000000402087825 */ /* 0x003fca00078e0206 */
[----:B------:R-:W2:Y:S01]  /*1b30*/  LDG.E R3, desc[UR6][R8.64] ;  /* 0x0000000608037981 */ /* 0x000ea2000c1e1900 */
[----:B------:R-:W0:Y:S01]  /*1b40*/  MUFU.RCP R10, R11 ;  /* 0x0000000b000a7308 */ /* 0x000e220000001000 */
[----:B------:R-:W-:Y:S01]  /*1b50*/  VIADD R4, R4, 0x1 ;  /* 0x0000000104047836 */ /* 0x000fe20000000000 */
[----:B------:R-:W-:Y:S04]  /*1b60*/  BSSY.RECONVERGENT B1, `(.L_x_25) ;  /* 0x000000c000017945 */ /* 0x000fe80003800200 */
[----:B------:R-:W-:Y:S01]  /*1b70*/  ISETP.NE.AND P2, PT, R4, RZ, PT ;  /* 0x000000ff0400720c */ /* 0x000fe20003f45270 */
[----:B0-----:R-:W-:-:S04]  /*1b80*/  FFMA R13, -R11, R10, 1 ;  /* 0x3f8000000b0d7423 */ /* 0x001fc8000000010a */
[----:B------:R-:W-:Y:S01]  /*1b90*/  FFMA R10, R10, R13, R10 ;  /* 0x0000000d0a0a7223 */ /* 0x000fe2000000000a */
[----:B--2---:R-:W0:Y:S03]  /*1ba0*/  FCHK P0, R3, R11 ;  /* 0x0000000b03007302 */ /* 0x004e260000000000 */
[----:B------:R-:W-:-:S04]  /*1bb0*/  FFMA R13, R3, R10, RZ ;  /* 0x0000000a030d7223 */ /* 0x000fc800000000ff */
[----:B------:R-:W-:-:S04]  /*1bc0*/  FFMA R12, -R11, R13, R3 ;  /* 0x0000000d0b0c7223 */ /* 0x000fc80000000103 */
[----:B------:R-:W-:Y:S01]  /*1bd0*/  FFMA R13, R10, R12, R13 ;  /* 0x0000000c0a0d7223 */ /* 0x000fe2000000000d */
[----:B0-----:R-:W-:Y:S06]  /*1be0*/  @!P0 BRA `(.L_x_26) ;  /* 0x00000000000c8947 */ /* 0x001fec0003800000 */
[----:B------:R-:W-:-:S07]  /*1bf0*/  MOV R12, 0x1c10 ;  /* 0x00001c10000c7802 */ /* 0x000fce0000000f00 */
[----:B------:R-:W-:Y:S05]  /*1c00*/  CALL.REL.NOINC `($__internal_0_$__cuda_sm3x_div_rn_noftz_f32_slowpath) ;  /* 0x0000000800c47944 */ /* 0x000fea0003c00000 */
[----:B------:R-:W-:-:S07]  /*1c10*/  MOV R13, R3 ;  /* 0x00000003000d7202 */ /* 0x000fce0000000f00 */
.L_x_26:
[----:B------:R-:W-:Y:S05]  /*1c20*/  BSYNC.RECONVERGENT B1 ;  /* 0x0000000000017941 */ /* 0x000fea0003800200 */
.L_x_25:
[----:B------:R1:W-:Y:S01]  /*1c30*/  STG.E desc[UR6][R8.64], R13 ;  /* 0x0000000d08007986 */ /* 0x0003e2000c101906 */
[----:B------:R-:W-:Y:S01]  /*1c40*/  IMAD.IADD R2, R5, 0x1, R2 ;  /* 0x0000000105027824 */ /* 0x000fe200078e0202 */
[----:B------:R-:W-:Y:S06]  /*1c50*/  @P2 BRA `(.L_x_27) ;  /* 0xfffffffc00b02947 */ /* 0x000fec000383ffff */
.L_x_24:
[----:B------:R-:W-:Y:S05]  /*1c60*/  BSYNC.RECONVERGENT B0 ;  /* 0x0000000000007941 */ /* 0x000fea0003800200 */
.L_x_23:
[----:B------:R-:W-:-:S13]  /*1c70*/  ISETP.GE.U32.AND P0, PT, R17, 0x3, PT ;  /* 0x000000031100780c */ /* 0x000fda0003f06070 */
[----:B------:R-:W-:Y:S05]  /*1c80*/  @!P0 EXIT ;  /* 0x000000000000894d */ /* 0x000fea0003800000 */
[----:B------:R-:W0:Y:S01]  /*1c90*/  LDC.64 R6, c[0x0][0x380] ;  /* 0x0000e000ff067b82 */ /* 0x000e220000000a00 */
[----:B------:R-:W-:Y:S01]  /*1ca0*/  IMAD.SHL.U32 R17, R5, 0x4, RZ ;  /* 0x0000000405117824 */ /* 0x000fe200078e00ff */
[----:B------:R-:W2:Y:S06]  /*1cb0*/  LDCU UR4, c[0x0][0x390] ;  /* 0x00007200ff0477ac */ /* 0x000eac0008000800 */
.L_x_36:
[----:B01----:R-:W-:-:S05]  /*1cc0*/  IMAD.WIDE R8, R2, 0x4, R6 ;  /* 0x0000000402087825 */ /* 0x003fca00078e0206 */
[----:B------:R-:W3:Y:S01]  /*1cd0*/  LDG.E R10, desc[UR6][R8.64] ;  /* 0x00000006080a7981 */ /* 0x000ee2000c1e1900 */
[----:B------:R-:W0:Y:S01]  /*1ce0*/  MUFU.RCP R4, R11 ;  /* 0x0000000b00047308 */ /* 0x000e220000001000 */
[----:B------:R-:W-:Y:S01]  /*1cf0*/  BSSY.RECONVERGENT B0, `(.L_x_28) ;  /* 0x000000c000007945 */ /* 0x000fe20003800200 */
[----:B0-----:R-:W-:-:S04]  /*1d00*/  FFMA R3, -R11, R4, 1 ;  /* 0x3f8000000b037423 */ /* 0x001fc80000000104 */
[----:B------:R-:W-:Y:S02]  /*1d10*/  FFMA R3, R4, R3, R4 ;  /* 0x0000000304037223 */ /* 0x000fe40000000004 */
[----:B---3--:R-:W0:Y:S02]  /*1d20*/  FCHK P0, R10, R11 ;  /* 0x0000000b0a007302 */ /* 0x008e240000000000 */
[----:B------:R-:W-:-:S04]  /*1d30*/  FFMA R4, R3, R10, RZ ;  /* 0x0000000a03047223 */ /* 0x000fc800000000ff */
[----:B------:R-:W-:-:S04]  /*1d40*/  FFMA R5, -R11, R4, R10 ;  /* 0x000000040b057223 */ /* 0x000fc8000000010a */
[----:B------:R-:W-:Y:S01]  /*1d50*/  FFMA R13, R3, R5, R4 ;  /* 0x00000005030d7223 */ /* 0x000fe20000000004 */
[----:B0-----:R-:W-:Y:S06]  /*1d60*/  @!P0 BRA `(.L_x_29) ;  /* 0x0000000000108947 */ /* 0x001fec0003800000 */
[----:B------:R-:W-:Y:S02]  /*1d70*/  MOV R3, R10 ;  /* 0x0000000a00037202 */ /* 0x000fe40000000f00 */
[----:B------:R-:W-:-:S07]  /*1d80*/  MOV R12, 0x1da0 ;  /* 0x00001da0000c7802 */ /* 0x000fce0000000f00 */
[----:B--2---:R-:W-:Y:S05]  /*1d90*/  CALL.REL.NOINC `($__internal_0_$__cuda_sm3x_div_rn_noftz_f32_slowpath) ;  /* 0x0000000800607944 */ /* 0x004fea0003c00000 */
[----:B------:R-:W-:-:S07]  /*1da0*/  IMAD.MOV.U32 R13, RZ, RZ, R3 ;  /* 0x000000ffff0d7224 */ /* 0x000fce00078e0003 */
.L_x_29:
[----:B--2---:R-:W-:Y:S05]  /*1db0*/  BSYNC.RECONVERGENT B0 ;  /* 0x0000000000007941 */ /* 0x004fea0003800200 */
.L_x_28:
[----:B------:R-:W-:Y:S01]  /*1dc0*/  IADD3 R4, P0, PT, R17, R8, RZ ;  /* 0x0000000811047210 */ /* 0x000fe20007f1e0ff */
[----:B------:R0:W-:Y:S04]  /*1dd0*/  STG.E desc[UR6][R8.64], R13 ;  /* 0x0000000d08007986 */ /* 0x0001e8000c101906 */
[----:B------:R-:W-:-:S05]  /*1de0*/  IMAD.X R5, RZ, RZ, R9, P0 ;  /* 0x000000ffff057224 */ /* 0x000fca00000e0609 */
[----:B------:R-:W2:Y:S01]  /*1df0*/  LDG.E R12, desc[UR6][R4.64] ;  /* 0x00000006040c7981 */ /* 0x000ea2000c1e1900 */
[----:B------:R-:W1:Y:S01]  /*1e00*/  MUFU.RCP R10, R11 ;  /* 0x0000000b000a7308 */ /* 0x000e620000001000 */
[----:B------:R-:W-:Y:S01]  /*1e10*/  BSSY.RECONVERGENT B0, `(.L_x_30) ;  /* 0x000000c000007945 */ /* 0x000fe20003800200 */
[----:B-1----:R-:W-:-:S04]  /*1e20*/  FFMA R3, -R11, R10, 1 ;  /* 0x3f8000000b037423 */ /* 0x002fc8000000010a */
[----:B------:R-:W-:Y:S02]  /*1e30*/  FFMA R3, R10, R3, R10 ;  /* 0x000000030a037223 */ /* 0x000fe4000000000a */
[----:B--2---:R-:W1:Y:S02]  /*1e40*/  FCHK P0, R12, R11 ;  /* 0x0000000b0c007302 */ /* 0x004e640000000000 */
[----:B------:R-:W-:-:S04]  /*1e50*/  FFMA R10, R3, R12, RZ ;  /* 0x0000000c030a7223 */ /* 0x000fc800000000ff */
[----:B------:R-:W-:-:S04]  /*1e60*/  FFMA R15, -R11, R10, R12 ;  /* 0x0000000a0b0f7223 */ /* 0x000fc8000000010c */
[----:B------:R-:W-:Y:S01]  /*1e70*/  FFMA R15, R3, R15, R10 ;  /* 0x0000000f030f7223 */ /* 0x000fe2000000000a */
[----:B01----:R-:W-:Y:S06]  /*1e80*/  @!P0 BRA `(.L_x_31) ;  /* 0x0000000000108947 */ /* 0x003fec0003800000 */
[----:B------:R-:W-:Y:S02]  /*1e90*/  MOV R3, R12 ;  /* 0x0000000c00037202 */ /* 0x000fe40000000f00 */
[----:B------:R-:W-:-:S07]  /*1ea0*/  MOV R12, 0x1ec0 ;  /* 0x00001ec0000c7802 */ /* 0x000fce0000000f00 */
[----:B------:R-:W-:Y:S05]  /*1eb0*/  CALL.REL.NOINC `($__internal_0_$__cuda_sm3x_div_rn_noftz_f32_slowpath) ;  /* 0x0000000800187944 */ /* 0x000fea0003c00000 */
[----:B------:R-:W-:-:S07]  /*1ec0*/  IMAD.MOV.U32 R15, RZ, RZ, R3 ;  /* 0x000000ffff0f7224 */ /* 0x000fce00078e0003 */
.L_x_31:
[----:B------:R-:W-:Y:S05]  /*1ed0*/  BSYNC.RECONVERGENT B0 ;  /* 0x0000000000007941 */ /* 0x000fea0003800200 */
.L_x_30:
        /* <DEDUP_REMOVED lines=17> */
.L_x_33:
[----:B------:R-:W-:Y:S05]  /*1ff0*/  BSYNC.RECONVERGENT B0 ;  /* 0x0000000000007941 */ /* 0x000fea0003800200 */
.L_x_32:
        /* <DEDUP_REMOVED lines=16> */
.L_x_35:
[----:B------:R-:W-:Y:S05]  /*2100*/  BSYNC.RECONVERGENT B0 ;  /* 0x0000000000007941 */ /* 0x000fea0003800200 */
.L_x_34:
[----:B------:R3:W-:Y:S01]  /*2110*/  STG.E desc[UR6][R4.64], R3 ;  /* 0x0000000304007986 */ /* 0x0007e2000c101906 */
[C---:B------:R-:W-:Y:S02]  /*2120*/  IMAD.IADD R0, R17.reuse, 0x1, R0 ;  /* 0x0000000111007824 */ /* 0x040fe400078e0200 */
[----:B------:R-:W-:-:S03]  /*2130*/  IMAD.IADD R2, R17, 0x1, R2 ;  /* 0x0000000111027824 */ /* 0x000fc600078e0202 */
[----:B------:R-:W-:-:S13]  /*2140*/  ISETP.GE.AND P0, PT, R0, UR4, PT ;  /* 0x0000000400007c0c */ /* 0x000fda000bf06270 */
[----:B---3--:R-:W-:Y:S05]  /*2150*/  @!P0 BRA `(.L_x_36) ;  /* 0xfffffff800d88947 */ /* 0x008fea000383ffff */
[----:B------:R-:W-:Y:S05]  /*2160*/  EXIT ;  /* 0x000000000000794d */ /* 0x000fea0003800000 */
.L_x_7:
[----:B------:R-:W-:Y:S01]  /*2170*/  MOV R11, UR5 ;  /* 0x00000005000b7c02 */ /* 0x000fe20008000f00 */
[----:B------:R-:W-:Y:S02]  /*2180*/  HFMA2 R8, -RZ, RZ, 0, 1.847743988037109375e-06 ;  /* 0x0000001fff087431 */ /* 0x000fe400000001ff */
[----:B-1----:R-:W-:Y:S01]  /*2190*/  IMAD.MOV.U32 R17, RZ, RZ, R10 ;  /* 0x000000ffff117224 */ /* 0x002fe200078e000a */
[----:B------:R-:W-:Y:S01]  /*21a0*/  MOV R12, UR5 ;  /* 0x00000005000c7c02 */ /* 0x000fe20008000f00 */
[----:B------:R-:W-:Y:S02]  /*21b0*/  IMAD.MOV.U32 R9, RZ, RZ, 0x10 ;  /* 0x00000010ff097424 */ /* 0x000fe400078e00ff */
[----:B------:R-:W-:-:S07]  /*21c0*/  IMAD.MOV.U32 R16, RZ, RZ, R11 ;  /* 0x000000ffff107224 */ /* 0x000fce00078e000b */
[----:B0-----:R-:W-:Y:S05]  /*21d0*/  WARPSYNC.COLLECTIVE R16, `(.L_x_37) ;  /* 0x0000000010087348 */ /* 0x001fea0003c00000 */
[----:B------:R1:W2:Y:S02]  /*21e0*/  SHFL.DOWN P1, R15, R17, R9, R8 ;  /* 0x08000009110f7389 */ /* 0x0002a40000020008 */
[----:B012---:R-:W-:Y:S05]  /*21f0*/  ENDCOLLECTIVE ;  /* 0x000000000000791b */ /* 0x007fea0003800000 */
.L_x_37:
[----:B------:R-:W-:Y:S01]  /*2200*/  IMAD.MOV.U32 R9, RZ, RZ, 0x8 ;  /* 0x00000008ff097424 */ /* 0x000fe200078e00ff */
[----:B------:R-:W-:Y:S01]  /*2210*/  MOV R16, R12 ;  /* 0x0000000c00107202 */ /* 0x000fe20000000f00 */
[----:B------:R-:W-:-:S05]  /*2220*/  IMAD.MOV.U32 R11, RZ, RZ, R15 ;  /* 0x000000ffff0b7224 */ /* 0x000fca00078e000f */
[----:B------:R-:W-:Y:S01]  /*2230*/  FMNMX R11, R10, R11, !PT ;  /* 0x0000000b0a0b7209 */ /* 0x000fe20007800000 */
[----:B------:R-:W-:-:S04]  /*2240*/  IMAD.U32 R10, RZ, RZ, UR5 ;  /* 0x00000005ff0a7e24 */ /* 0x000fc8000f8e00ff */
[----:B------:R-:W-:-:S07]  /*2250*/  IMAD.MOV.U32 R17, RZ, RZ, R11 ;  /* 0x000000ffff117224 */ /* 0x000fce00078e000b */
[----:B------:R-:W-:Y:S05]  /*2260*/  WARPSYNC.COLLECTIVE R16, `(.L_x_38) ;  /* 0x0000000010087348 */ /* 0x000fea0003c00000 */
[----:B------:R0:W1:Y:S02]  /*2270*/  SHFL.DOWN P1, R15, R17, R9, R8 ;  /* 0x08000009110f7389 */ /* 0x0000640000020008 */
[----:B01----:R-:W-:Y:S05]  /*2280*/  ENDCOLLECTIVE ;  /* 0x000000000000791b */ /* 0x003fea0003800000 */
.L_x_38:
[----:B------:R-:W-:Y:S02]  /*2290*/  IMAD.MOV.U32 R9, RZ, RZ, 0x4 ;  /* 0x00000004ff097424 */ /* 0x000fe400078e00ff */
[----:B------:R-:W-:Y:S02]  /*22a0*/  IMAD.MOV.U32 R16, RZ, RZ, R10 ;  /* 0x000000ffff107224 */ /* 0x000fe400078e000a */
[----:B------:R-:W-:Y:S02]  /*22b0*/  IMAD.U32 R10, RZ, RZ, UR5 ;  /* 0x00000005ff0a7e24 */ /* 0x000fe4000f8e00ff */
[----:B------:R-:W-:-:S05]  /*22c0*/  IMAD.MOV.U32 R12, RZ, RZ, R15 ;  /* 0x000000ffff0c7224 */ /* 0x000fca00078e000f */
[----:B------:R-:W-:-:S04]  /*22d0*/  FMNMX R12, R11, R12, !PT ;  /* 0x0000000c0b0c7209 */ /* 0x000fc80007800000 */
[----:B------:R-:W-:-:S07]  /*22e0*/  MOV R17, R12 ;  /* 0x0000000c00117202 */ /* 0x000fce0000000f00 */
[----:B------:R-:W-:Y:S05]  /*22f0*/  WARPSYNC.COLLECTIVE R16, `(.L_x_39) ;  /* 0x0000000010087348 */ /* 0x000fea0003c00000 */
[----:B------:R0:W1:Y:S02]  /*2300*/  SHFL.DOWN P1, R15, R17, R9, R8 ;  /* 0x08000009110f7389 */ /* 0x0000640000020008 */
[----:B01----:R-:W-:Y:S05]  /*2310*/  ENDCOLLECTIVE ;  /* 0x000000000000791b */ /* 0x003fea0003800000 */
.L_x_39:
[----:B------:R-:W-:Y:S01]  /*2320*/  IMAD.MOV.U32 R9, RZ, RZ, 0x2 ;  /* 0x00000002ff097424 */ /* 0x000fe200078e00ff */
[----:B------:R-:W-:Y:S02]  /*2330*/  MOV R16, R10 ;  /* 0x0000000a00107202 */ /* 0x000fe40000000f00 */
[----:B------:R-:W-:Y:S02]  /*2340*/  MOV R10, UR5 ;  /* 0x00000005000a7c02 */ /* 0x000fe40008000f00 */
[----:B------:R-:W-:-:S04]  /*2350*/  MOV R13, R15 ;  /* 0x0000000f000d7202 */ /* 0x000fc80000000f00 */
[----:B------:R-:W-:-:S04]  /*2360*/  FMNMX R13, R12, R13, !PT ;  /* 0x0000000d0c0d7209 */ /* 0x000fc80007800000 */
[----:B------:R-:W-:-:S07]  /*2370*/  MOV R17, R13 ;  /* 0x0000000d00117202 */ /* 0x000fce0000000f00 */
[----:B------:R-:W-:Y:S05]  /*2380*/  WARPSYNC.COLLECTIVE R16, `(.L_x_40) ;  /* 0x0000000010087348 */ /* 0x000fea0003c00000 */
[----:B------:R0:W1:Y:S02]  /*2390*/  SHFL.DOWN P1, R15, R17, R9, R8 ;  /* 0x08000009110f7389 */ /* 0x0000640000020008 */
[----:B01----:R-:W-:Y:S05]  /*23a0*/  ENDCOLLECTIVE ;  /* 0x000000000000791b */ /* 0x003fea0003800000 */
.L_x_40:
[----:B------:R-:W-:Y:S02]  /*23b0*/  HFMA2 R9, -RZ, RZ, 0, 5.9604644775390625e-08 ;  /* 0x00000001ff097431 */ /* 0x000fe400000001ff */
[----:B------:R-:W-:Y:S02]  /*23c0*/  IMAD.MOV.U32 R16, RZ, RZ, R10 ;  /* 0x000000ffff107224 */ /* 0x000fe400078e000a */
[----:B------:R-:W-:-:S05]  /*23d0*/  IMAD.MOV.U32 R14, RZ, RZ, R15 ;  /* 0x000000ffff0e7224 */ /* 0x000fca00078e000f */
[----:B------:R-:W-:-:S05]  /*23e0*/  FMNMX R14, R13, R14, !PT ;  /* 0x0000000e0d0e7209 */ /* 0x000fca0007800000 */
[----:B------:R-:W-:-:S07]  /*23f0*/  IMAD.MOV.U32 R17, RZ, RZ, R14 ;  /* 0x000000ffff117224 */ /* 0x000fce00078e000e */
[----:B------:R-:W-:Y:S05]  /*2400*/  WARPSYNC.COLLECTIVE R16, `(.L_x_41) ;  /* 0x0000000010087348 */ /* 0x000fea0003c00000 */
[----:B------:R0:W1:Y:S02]  /*2410*/  SHFL.DOWN P1, R15, R17, R9, R8 ;  /* 0x08000009110f7389 */ /* 0x0000640000020008 */
[----:B01----:R-:W-:Y:S05]  /*2420*/  ENDCOLLECTIVE ;  /* 0x000000000000791b */ /* 0x003fea0003800000 */
.L_x_41:
[----:B------:R-:W-:Y:S05]  /*2430*/  BRA `(.L_x_42) ;  /* 0xffffffe000fc7947 */ /* 0x000fea000383ffff */
.L_x_22:
[----:B------:R-:W-:Y:S01]  /*2440*/  MOV R4, UR5 ;  /* 0x0000000500047c02 */ /* 0x000fe20008000f00 */
[----:B0-----:R-:W-:Y:S01]  /*2450*/  IMAD.MOV.U32 R17, RZ, RZ, R6 ;  /* 0x000000ffff117224 */ /* 0x001fe200078e0006 */
[----:B------:R-:W-:Y:S01]  /*2460*/  MOV R9, 0x10 ;  /* 0x0000001000097802 */ /* 0x000fe20000000f00 */
[----:B------:R-:W-:Y:S01]  /*2470*/  IMAD.MOV.U32 R8, RZ, RZ, 0x1f ;  /* 0x0000001fff087424 */ /* 0x000fe200078e00ff */
[----:B------:R-:W-:Y:S02]  /*2480*/  MOV R16, R4 ;  /* 0x0000000400107202 */ /* 0x000fe40000000f00 */
[----:B------:R-:W-:-:S07]  /*2490*/  MOV R4, UR5 ;  /* 0x0000000500047c02 */ /* 0x000fce0008000f00 */
[----:B------:R-:W-:Y:S05]  /*24a0*/  WARPSYNC.COLLECTIVE R16, `(.L_x_43) ;  /* 0x0000000010087348 */ /* 0x000fea0003c00000 */
[----:B------:R0:W1:Y:S02]  /*24b0*/  SHFL.DOWN P1, R15, R17, R9, R8 ;  /* 0x08000009110f7389 */ /* 0x0000640000020008 */
[----:B01----:R-:W-:Y:S05]  /*24c0*/  ENDCOLLECTIVE ;  /* 0x000000000000791b */ /* 0x003fea0003800000 */
.L_x_43:
[----:B------:R-:W-:Y:S02]  /*24d0*/  HFMA2 R9, -RZ, RZ, 0, 4.76837158203125e-07 ;  /* 0x00000008ff097431 */ /* 0x000fe400000001ff */
[----:B------:R-:W-:Y:S02]  /*24e0*/  IMAD.MOV.U32 R16, RZ, RZ, R4 ;  /* 0x000000ffff107224 */ /* 0x000fe400078e0004 */
[----:B------:R-:W-:-:S04]  /*24f0*/  IMAD.MOV.U32 R7, RZ, RZ, R15 ;  /* 0x000000ffff077224 */ /* 0x000fc800078e000f */
[----:B------:R-:W-:Y:S01]  /*2500*/  FADD R7, R6, R7 ;  /* 0x0000000706077221 */ /* 0x000fe20000000000 */
[----:B------:R-:W-:-:S03]  /*2510*/  IMAD.U32 R6, RZ, RZ, UR5 ;  /* 0x00000005ff067e24 */ /* 0x000fc6000f8e00ff */
[----:B------:R-:W-:-:S07]  /*2520*/  IMAD.MOV.U32 R17, RZ, RZ, R7 ;  /* 0x000000ffff117224 */ /* 0x000fce00078e0007 */
[----:B------:R-:W-:Y:S05]  /*2530*/  WARPSYNC.COLLECTIVE R16, `(.L_x_44) ;  /* 0x0000000010087348 */ /* 0x000fea0003c00000 */
[----:B------:R0:W1:Y:S02]  /*2540*/  SHFL.DOWN P1, R15, R17, R9, R8 ;  /* 0x08000009110f7389 */ /* 0x0000640000020008 */
[----:B01----:R-:W-:Y:S05]  /*2550*/  ENDCOLLECTIVE ;  /* 0x000000000000791b */ /* 0x003fea0003800000 */
.L_x_44:
[----:B------:R-:W-:Y:S01]  /*2560*/  IMAD.MOV.U32 R9, RZ, RZ, 0x4 ;  /* 0x00000004ff097424 */ /* 0x000fe200078e00ff */
[----:B------:R-:W-:Y:S02]  /*2570*/  MOV R16, R6 ;  /* 0x0000000600107202 */ /* 0x000fe40000000f00 */
[----:B------:R-:W-:Y:S02]  /*2580*/  MOV R6, UR5 ;  /* 0x0000000500067c02 */ /* 0x000fe40008000f00 */
[----:B------:R-:W-:-:S05]  /*2590*/  MOV R4, R15 ;  /* 0x0000000f00047202 */ /* 0x000fca0000000f00 */
[----:B------:R-:W-:-:S05]  /*25a0*/  FADD R4, R7, R4 ;  /* 0x0000000407047221 */ /* 0x000fca0000000000 */
[----:B------:R-:W-:-:S07]  /*25b0*/  MOV R17, R4 ;  /* 0x0000000400117202 */ /* 0x000fce0000000f00 */
[----:B------:R-:W-:Y:S05]  /*25c0*/  WARPSYNC.COLLECTIVE R16, `(.L_x_45) ;  /* 0x0000000010087348 */ /* 0x000fea0003c00000 */
[----:B------:R0:W1:Y:S02]  /*25d0*/  SHFL.DOWN P1, R15, R17, R9, R8 ;  /* 0x08000009110f7389 */ /* 0x0000640000020008 */
[----:B01----:R-:W-:Y:S05]  /*25e0*/  ENDCOLLECTIVE ;  /* 0x000000000000791b */ /* 0x003fea0003800000 */
.L_x_45:
[----:B------:R-:W-:Y:S02]  /*25f0*/  HFMA2 R9, -RZ, RZ, 0, 1.1920928955078125e-07 ;  /* 0x00000002ff097431 */ /* 0x000fe400000001ff */
        /* <DEDUP_REMOVED lines=8> */
.L_x_46:
[----:B------:R-:W-:Y:S01]  /*2680*/  IMAD.MOV.U32 R9, RZ, RZ, 0x1 ;  /* 0x00000001ff097424 */ /* 0x000fe200078e00ff */
[----:B------:R-:W-:Y:S02]  /*2690*/  MOV R16, R4 ;  /* 0x0000000400107202 */ /* 0x000fe40000000f00 */
[----:B------:R-:W-:-:S05]  /*26a0*/  MOV R10, R15 ;  /* 0x0000000f000a7202 */ /* 0x000fca0000000f00 */
[----:B------:R-:W-:-:S05]  /*26b0*/  FADD R10, R11, R10 ;  /* 0x0000000a0b0a7221 */ /* 0x000fca0000000000 */
[----:B------:R-:W-:-:S07]  /*26c0*/  MOV R17, R10 ;  /* 0x0000000a00117202 */ /* 0x000fce0000000f00 */
[----:B------:R-:W-:Y:S05]  /*26d0*/  WARPSYNC.COLLECTIVE R16, `(.L_x_47) ;  /* 0x0000000010087348 */ /* 0x000fea0003c00000 */
[----:B------:R0:W1:Y:S02]  /*26e0*/  SHFL.DOWN P1, R15, R17, R9, R8 ;  /* 0x08000009110f7389 */ /* 0x0000640000020008 */
[----:B01----:R-:W-:Y:S05]  /*26f0*/  ENDCOLLECTIVE ;  /* 0x000000000000791b */ /* 0x003fea0003800000 */
.L_x_47:
[----:B------:R-:W-:Y:S01]  /*2700*/  IMAD.MOV.U32 R13, RZ, RZ, R15 ;  /* 0x000000ffff0d7224 */ /* 0x000fe200078e000f */
[----:B------:R-:W-:Y:S06]  /*2710*/  BRA `(.L_x_48) ;  /* 0xfffffff0005c7947 */ /* 0x000fec000383ffff */
        .weak           $__internal_0_$__cuda_sm3x_div_rn_noftz_f32_slowpath
        .type           $__internal_0_$__cuda_sm3x_div_rn_noftz_f32_slowpath,@function
        .size           $__internal_0_$__cuda_sm3x_div_rn_noftz_f32_slowpath,(.L_x_61 - $__internal_0_$__cuda_sm3x_div_rn_noftz_f32_slowpath)
$__internal_0_$__cuda_sm3x_div_rn_noftz_f32_slowpath:
[----:B------:R-:W-:Y:S01]  /*2720*/  SHF.R.U32.HI R10, RZ, 0x17, R11 ;  /* 0x00000017ff0a7819 */ /* 0x000fe2000001160b */
[----:B------:R-:W-:Y:S01]  /*2730*/  BSSY.RECONVERGENT B2, `(.L_x_49) ;  /* 0x0000063000027945 */ /* 0x000fe20003800200 */
[----:B------:R-:W-:Y:S02]  /*2740*/  SHF.R.U32.HI R15, RZ, 0x17, R3 ;  /* 0x00000017ff0f7819 */ /* 0x000fe40000011603 */
[----:B------:R-:W-:Y:S02]  /*2750*/  LOP3.LUT R10, R10, 0xff, RZ, 0xc0, !PT ;  /* 0x000000ff0a0a7812 */ /* 0x000fe400078ec0ff */
[----:B------:R-:W-:Y:S02]  /*2760*/  LOP3.LUT R15, R15, 0xff, RZ, 0xc0, !PT ;  /* 0x000000ff0f0f7812 */ /* 0x000fe400078ec0ff */
[----:B------:R-:W-:Y:S02]  /*2770*/  IADD3 R16, PT, PT, R10, -0x1, RZ ;  /* 0xffffffff0a107810 */ /* 0x000fe40007ffe0ff */
[----:B------:R-:W-:Y:S01]  /*2780*/  MOV R14, R11 ;  /* 0x0000000b000e7202 */ /* 0x000fe20000000f00 */
[----:B------:R-:W-:Y:S01]  /*2790*/  VIADD R18, R15, 0xffffffff ;  /* 0xffffffff0f127836 */ /* 0x000fe20000000000 */
[----:B------:R-:W-:-:S04]  /*27a0*/  ISETP.GT.U32.AND P0, PT, R16, 0xfd, PT ;  /* 0x000000fd1000780c */ /* 0x000fc80003f04070 */
[----:B------:R-:W-:-:S13]  /*27b0*/  ISETP.GT.U32.OR P0, PT, R18, 0xfd, P0 ;  /* 0x000000fd1200780c */ /* 0x000fda0000704470 */
[----:B------:R-:W-:Y:S01]  /*27c0*/  @!P0 IMAD.MOV.U32 R13, RZ, RZ, RZ ;  /* 0x000000ffff0d8224 */ /* 0x000fe200078e00ff */
[----:B------:R-:W-:Y:S06]  /*27d0*/  @!P0 BRA `(.L_x_50) ;  /* 0x00000000005c8947 */ /* 0x000fec0003800000 */
[----:B------:R-:W-:Y:S02]  /*27e0*/  FSETP.GTU.FTZ.AND P0, PT, |R3|, +INF , PT ;  /* 0x7f8000000300780b */ /* 0x000fe40003f1c200 */
[----:B------:R-:W-:-:S04]  /*27f0*/  FSETP.GTU.FTZ.AND P1, PT, |R11|, +INF , PT ;  /* 0x7f8000000b00780b */ /* 0x000fc80003f3c200 */
[----:B------:R-:W-:-:S13]  /*2800*/  PLOP3.LUT P0, PT, P0, P1, PT, 0xf8, 0x8f ;  /* 0x00000000008f781c */ /* 0x000fda0000703f70 */
[----:B------:R-:W-:Y:S05]  /*2810*/  @P0 BRA `(.L_x_51) ;  /* 0x00000004004c0947 */ /* 0x000fea0003800000 */
[----:B------:R-:W-:-:S13]  /*2820*/  LOP3.LUT P0, RZ, R14, 0x7fffffff, R3, 0xc8, !PT ;  /* 0x7fffffff0eff7812 */ /* 0x000fda000780c803 */
[----:B------:R-:W-:Y:S05]  /*2830*/  @!P0 BRA `(.L_x_52) ;  /* 0x00000004003c8947 */ /* 0x000fea0003800000 */
[----:B------:R-:W-:Y:S02]  /*2840*/  FSETP.NEU.FTZ.AND P3, PT, |R3|, +INF , PT ;  /* 0x7f8000000300780b */ /* 0x000fe40003f7d200 */
[----:B------:R-:W-:Y:S02]  /*2850*/  FSETP.NEU.FTZ.AND P1, PT, |R11|, +INF , PT ;  /* 0x7f8000000b00780b */ /* 0x000fe40003f3d200 */
[----:B------:R-:W-:-:S11]  /*2860*/  FSETP.NEU.FTZ.AND P0, PT, |R3|, +INF , PT ;  /* 0x7f8000000300780b */ /* 0x000fd60003f1d200 */
[----:B------:R-:W-:Y:S05]  /*2870*/  @!P1 BRA !P3, `(.L_x_52) ;  /* 0x00000004002c9947 */ /* 0x000fea0005800000 */
[----:B------:R-:W-:-:S04]  /*2880*/  LOP3.LUT P3, RZ, R3, 0x7fffffff, RZ, 0xc0, !PT ;  /* 0x7fffffff03ff7812 */ /* 0x000fc8000786c0ff */
[----:B------:R-:W-:-:S13]  /*2890*/  PLOP3.LUT P1, PT, P1, P3, PT, 0x2f, 0xf2 ;  /* 0x0000000000f2781c */ /* 0x000fda0000f26577 */
[----:B------:R-:W-:Y:S05]  /*28a0*/  @P1 BRA `(.L_x_53) ;  /* 0x0000000400181947 */ /* 0x000fea0003800000 */
[----:B------:R-:W-:-:S04]  /*28b0*/  LOP3.LUT P1, RZ, R14, 0x7fffffff, RZ, 0xc0, !PT ;  /* 0x7fffffff0eff7812 */ /* 0x000fc8000782c0ff */
[----:B------:R-:W-:-:S13]  /*28c0*/  PLOP3.LUT P0, PT, P0, P1, PT, 0x2f, 0xf2 ;  /* 0x0000000000f2781c */ /* 0x000fda0000702577 */
[----:B------:R-:W-:Y:S05]  /*28d0*/  @P0 BRA `(.L_x_54) ;  /* 0x0000000400000947 */ /* 0x000fea0003800000 */
[----:B------:R-:W-:Y:S02]  /*28e0*/  ISETP.GE.AND P0, PT, R18, RZ, PT ;  /* 0x000000ff1200720c */ /* 0x000fe40003f06270 */
[----:B------:R-:W-:-:S11]  /*28f0*/  ISETP.GE.AND P1, PT, R16, RZ, PT ;  /* 0x000000ff1000720c */ /* 0x000fd60003f26270 */
[----:B------:R-:W-:Y:S01]  /*2900*/  @P0 MOV R13, RZ ;  /* 0x000000ff000d0202 */ /* 0x000fe20000000f00 */
[----:B------:R-:W-:Y:S02]  /*2910*/  @!P0 IMAD.MOV.U32 R13, RZ, RZ, -0x40 ;  /* 0xffffffc0ff0d8424 */ /* 0x000fe400078e00ff */
[----:B------:R-:W-:Y:S01]  /*2920*/  @!P0 FFMA R3, R3, 1.84467440737095516160e+19, RZ ;  /* 0x5f80000003038823 */ /* 0x000fe200000000ff */
[----:B------:R-:W-:Y:S02]  /*2930*/  @!P1 FFMA R14, R11, 1.84467440737095516160e+19, RZ ;  /* 0x5f8000000b0e9823 */ /* 0x000fe400000000ff */
[----:B------:R-:W-:-:S07]  /*2940*/  @!P1 IADD3 R13, PT, PT, R13, 0x40, RZ ;  /* 0x000000400d0d9810 */ /* 0x000fce0007ffe0ff */
.L_x_50:
[----:B------:R-:W-:Y:S01]  /*2950*/  LEA R19, R10, 0xc0800000, 0x17 ;  /* 0xc08000000a137811 */ /* 0x000fe200078eb8ff */
[----:B------:R-:W-:Y:S01]  /*2960*/  BSSY.RECONVERGENT B3, `(.L_x_55) ;  /* 0x0000036000037945 */ /* 0x000fe20003800200 */
[----:B------:R-:W-:-:S03]  /*2970*/  IADD3 R15, PT, PT, R15, -0x7f, RZ ;  /* 0xffffff810f0f7810 */ /* 0x000fc60007ffe0ff */
[----:B------:R-:W-:Y:S02]  /*2980*/  IMAD.IADD R20, R14, 0x1, -R19 ;  /* 0x000000010e147824 */ /* 0x000fe400078e0a13 */
[----:B------:R-:W-:Y:S02]  /*2990*/  IMAD R3, R15, -0x800000, R3 ;  /* 0xff8000000f037824 */ /* 0x000fe400078e0203 */
[----:B------:R-:W0:Y:S01]  /*29a0*/  MUFU.RCP R19, R20 ;  /* 0x0000001400137308 */ /* 0x000e220000001000 */
[----:B------:R-:W-:-:S04]  /*29b0*/  FADD.FTZ R14, -R20, -RZ ;  /* 0x800000ff140e7221 */ /* 0x000fc80000010100 */
[----:B0-----:R-:W-:-:S04]  /*29c0*/  FFMA R16, R19, R14, 1 ;  /* 0x3f80000013107423 */ /* 0x001fc8000000000e */
[----:B------:R-:W-:-:S04]  /*29d0*/  FFMA R16, R19, R16, R19 ;  /* 0x0000001013107223 */ /* 0x000fc80000000013 */
[----:B------:R-:W-:-:S04]  /*29e0*/  FFMA R19, R3, R16, RZ ;  /* 0x0000001003137223 */ /* 0x000fc800000000ff */
[----:B------:R-:W-:-:S04]  /*29f0*/  FFMA R18, R14, R19, R3 ;  /* 0x000000130e127223 */ /* 0x000fc80000000003 */
[----:B------:R-:W-:Y:S01]  /*2a00*/  FFMA R19, R16, R18, R19 ;  /* 0x0000001210137223 */ /* 0x000fe20000000013 */
[----:B------:R-:W-:-:S03]  /*2a10*/  IADD3 R18, PT, PT, R15, 0x7f, -R10 ;  /* 0x0000007f0f127810 */ /* 0x000fc60007ffe80a */
[----:B------:R-:W-:Y:S02]  /*2a20*/  FFMA R14, R14, R19, R3 ;  /* 0x000000130e0e7223 */ /* 0x000fe40000000003 */
[----:B------:R-:W-:Y:S02]  /*2a30*/  IMAD.IADD R18, R18, 0x1, R13 ;  /* 0x0000000112127824 */ /* 0x000fe400078e020d */
[----:B------:R-:W-:-:S05]  /*2a40*/  FFMA R3, R16, R14, R19 ;  /* 0x0000000e10037223 */ /* 0x000fca0000000013 */
[----:B------:R-:W-:-:S04]  /*2a50*/  SHF.R.U32.HI R10, RZ, 0x17, R3 ;  /* 0x00000017ff0a7819 */ /* 0x000fc80000011603 */
[----:B------:R-:W-:-:S04]  /*2a60*/  LOP3.LUT R13, R10, 0xff, RZ, 0xc0, !PT ;  /* 0x000000ff0a0d7812 */ /* 0x000fc800078ec0ff */
[----:B------:R-:W-:-:S05]  /*2a70*/  IADD3 R10, PT, PT, R13, R18, RZ ;  /* 0x000000120d0a7210 */ /* 0x000fca0007ffe0ff */
[----:B------:R-:W-:-:S05]  /*2a80*/  VIADD R13, R10, 0xffffffff ;  /* 0xffffffff0a0d7836 */ /* 0x000fca0000000000 */
[----:B------:R-:W-:-:S13]  /*2a90*/  ISETP.GE.U32.AND P0, PT, R13, 0xfe, PT ;  /* 0x000000fe0d00780c */ /* 0x000fda0003f06070 */
[----:B------:R-:W-:Y:S05]  /*2aa0*/  @!P0 BRA `(.L_x_56) ;  /* 0x0000000000808947 */ /* 0x000fea0003800000 */
[----:B------:R-:W-:-:S13]  /*2ab0*/  ISETP.GT.AND P0, PT, R10, 0xfe, PT ;  /* 0x000000fe0a00780c */ /* 0x000fda0003f04270 */
[----:B------:R-:W-:Y:S05]  /*2ac0*/  @P0 BRA `(.L_x_57) ;  /* 0x00000000006c0947 */ /* 0x000fea0003800000 */
[----:B------:R-:W-:-:S13]  /*2ad0*/  ISETP.GE.AND P0, PT, R10, 0x1, PT ;  /* 0x000000010a00780c */ /* 0x000fda0003f06270 */
[----:B------:R-:W-:Y:S05]  /*2ae0*/  @P0 BRA `(.L_x_58) ;  /* 0x0000000000740947 */ /* 0x000fea0003800000 */
[----:B------:R-:W-:Y:S02]  /*2af0*/  ISETP.GE.AND P0, PT, R10, -0x18, PT ;  /* 0xffffffe80a00780c */ /* 0x000fe40003f06270 */
[----:B------:R-:W-:-:S11]  /*2b00*/  LOP3.LUT R3, R3, 0x80000000, RZ, 0xc0, !PT ;  /* 0x8000000003037812 */ /* 0x000fd600078ec0ff */
[----:B------:R-:W-:Y:S05]  /*2b10*/  @!P0 BRA `(.L_x_58) ;  /* 0x0000000000688947 */ /* 0x000fea0003800000 */
[CCC-:B------:R-:W-:Y:S01]  /*2b20*/  FFMA.RZ R13, R16.reuse, R14.reuse, R19.reuse ;  /* 0x0000000e100d7223 */ /* 0x1c0fe2000000c013 */
[CCC-:B------:R-:W-:Y:S01]  /*2b30*/  FFMA.RP R15, R16.reuse, R14.reuse, R19.reuse ;  /* 0x0000000e100f7223 */ /* 0x1c0fe20000008013 */
[----:B------:R-:W-:Y:S01]  /*2b40*/  FFMA.RM R14, R16, R14, R19 ;  /* 0x0000000e100e7223 */ /* 0x000fe20000004013 */
[C---:B------:R-:W-:Y:S02]  /*2b50*/  IADD3 R16, PT, PT, R10.reuse, 0x20, RZ ;  /* 0x000000200a107810 */ /* 0x040fe40007ffe0ff */
[----:B------:R-:W-:Y:S02]  /*2b60*/  LOP3.LUT R13, R13, 0x7fffff, RZ, 0xc0, !PT ;  /* 0x007fffff0d0d7812 */ /* 0x000fe400078ec0ff */
[C---:B------:R-:W-:Y:S02]  /*2b70*/  ISETP.NE.AND P3, PT, R10.reuse, RZ, PT ;  /* 0x000000ff0a00720c */ /* 0x040fe40003f65270 */
[----:B------:R-:W-:Y:S02]  /*2b80*/  LOP3.LUT R13, R13, 0x800000, RZ, 0xfc, !PT ;  /* 0x008000000d0d7812 */ /* 0x000fe400078efcff */
[----:B------:R-:W-:Y:S01]  /*2b90*/  ISETP.NE.AND P1, PT, R10, RZ, PT ;  /* 0x000000ff0a00720c */ /* 0x000fe20003f25270 */
[----:B------:R-:W-:Y:S01]  /*2ba0*/  IMAD.MOV R10, RZ, RZ, -R10 ;  /* 0x000000ffff0a7224 */ /* 0x000fe200078e0a0a */
[----:B------:R-:W-:-:S02]  /*2bb0*/  SHF.L.U32 R16, R13, R16, RZ ;  /* 0x000000100d107219 */ /* 0x000fc400000006ff */
[----:B------:R-:W-:Y:S02]  /*2bc0*/  FSETP.NEU.FTZ.AND P0, PT, R15, R14, PT ;  /* 0x0000000e0f00720b */ /* 0x000fe40003f1d000 */
[----:B------:R-:W-:Y:S02]  /*2bd0*/  SEL R10, R10, RZ, P3 ;  /* 0x000000ff0a0a7207 */ /* 0x000fe40001800000 */
[----:B------:R-:W-:Y:S02]  /*2be0*/  ISETP.NE.AND P1, PT, R16, RZ, P1 ;  /* 0x000000ff1000720c */ /* 0x000fe40000f25270 */
[----:B------:R-:W-:Y:S02]  /*2bf0*/  SHF.R.U32.HI R10, RZ, R10, R13 ;  /* 0x0000000aff0a7219 */ /* 0x000fe4000001160d */
[----:B------:R-:W-:Y:S02]  /*2c00*/  PLOP3.LUT P0, PT, P0, P1, PT, 0xf8, 0x8f ;  /* 0x00000000008f781c */ /* 0x000fe40000703f70 */
[----:B------:R-:W-:-:S02]  /*2c10*/  SHF.R.U32.HI R14, RZ, 0x1, R10 ;  /* 0x00000001ff0e7819 */ /* 0x000fc4000001160a */
[----:B------:R-:W-:-:S04]  /*2c20*/  SEL R13, RZ, 0x1, !P0 ;  /* 0x00000001ff0d7807 */ /* 0x000fc80004000000 */
[----:B------:R-:W-:-:S04]  /*2c30*/  LOP3.LUT R13, R13, 0x1, R14, 0xf8, !PT ;  /* 0x000000010d0d7812 */ /* 0x000fc800078ef80e */
[----:B------:R-:W-:-:S04]  /*2c40*/  LOP3.LUT R13, R13, R10, RZ, 0xc0, !PT ;  /* 0x0000000a0d0d7212 */ /* 0x000fc800078ec0ff */
[----:B------:R-:W-:-:S04]  /*2c50*/  IADD3 R14, PT, PT, R14, R13, RZ ;  /* 0x0000000d0e0e7210 */ /* 0x000fc80007ffe0ff */
[----:B------:R-:W-:Y:S01]  /*2c60*/  LOP3.LUT R3, R14, R3, RZ, 0xfc, !PT ;  /* 0x000000030e037212 */ /* 0x000fe200078efcff */
[----:B------:R-:W-:Y:S06]  /*2c70*/  BRA `(.L_x_58) ;  /* 0x0000000000107947 */ /* 0x000fec0003800000 */
.L_x_57:
[----:B------:R-:W-:-:S04]  /*2c80*/  LOP3.LUT R3, R3, 0x80000000, RZ, 0xc0, !PT ;  /* 0x8000000003037812 */ /* 0x000fc800078ec0ff */
[----:B------:R-:W-:Y:S01]  /*2c90*/  LOP3.LUT R3, R3, 0x7f800000, RZ, 0xfc, !PT ;  /* 0x7f80000003037812 */ /* 0x000fe200078efcff */
[----:B------:R-:W-:Y:S06]  /*2ca0*/  BRA `(.L_x_58) ;  /* 0x0000000000047947 */ /* 0x000fec0003800000 */
.L_x_56:
[----:B------:R-:W-:-:S07]  /*2cb0*/  IMAD R3, R18, 0x800000, R3 ;  /* 0x0080000012037824 */ /* 0x000fce00078e0203 */
.L_x_58:
[----:B------:R-:W-:Y:S05]  /*2cc0*/  BSYNC.RECONVERGENT B3 ;  /* 0x0000000000037941 */ /* 0x000fea0003800200 */
.L_x_55:
[----:B------:R-:W-:Y:S05]  /*2cd0*/  BRA `(.L_x_59) ;  /* 0x0000000000207947 */ /* 0x000fea0003800000 */
.L_x_54:
[----:B------:R-:W-:-:S04]  /*2ce0*/  LOP3.LUT R3, R14, 0x80000000, R3, 0x48, !PT ;  /* 0x800000000e037812 */ /* 0x000fc800078e4803 */
[----:B------:R-:W-:Y:S01]  /*2cf0*/  LOP3.LUT R3, R3, 0x7f800000, RZ, 0xfc, !PT ;  /* 0x7f80000003037812 */ /* 0x000fe200078efcff */
[----:B------:R-:W-:Y:S06]  /*2d00*/  BRA `(.L_x_59) ;  /* 0x0000000000147947 */ /* 0x000fec0003800000 */
.L_x_53:
[----:B------:R-:W-:Y:S01]  /*2d10*/  LOP3.LUT R3, R14, 0x80000000, R3, 0x48, !PT ;  /* 0x800000000e037812 */ /* 0x000fe200078e4803 */
[----:B------:R-:W-:Y:S06]  /*2d20*/  BRA `(.L_x_59) ;  /* 0x00000000000c7947 */ /* 0x000fec0003800000 */
.L_x_52:
[----:B------:R-:W0:Y:S01]  /*2d30*/  MUFU.RSQ R3, -QNAN ;  /* 0xffc0000000037908 */ /* 0x000e220000001400 */
[----:B------:R-:W-:Y:S05]  /*2d40*/  BRA `(.L_x_59) ;  /* 0x0000000000047947 */ /* 0x000fea0003800000 */
.L_x_51:
[----:B------:R-:W-:-:S07]  /*2d50*/  FADD.FTZ R3, R3, R11 ;  /* 0x0000000b03037221 */ /* 0x000fce0000010000 */
.L_x_59:
[----:B------:R-:W-:Y:S05]  /*2d60*/  BSYNC.RECONVERGENT B2 ;  /* 0x0000000000027941 */ /* 0x000fea0003800200 */
.L_x_49:
[----:B------:R-:W-:-:S04]  /*2d70*/  HFMA2 R13, -RZ, RZ, 0, 0 ;  /* 0x00000000ff0d7431 */ /* 0x000fc800000001ff */
[----:B0-----:R-:W-:Y:S05]  /*2d80*/  RET.REL.NODEC R12 `(_Z15KeMatrixSoftMaxPfS_m) ;  /* 0xffffffd00c9c7950 */ /* 0x001fea0003c3ffff */
.L_x_60:
[----:B------:R-:W-:-:S00]  /*2d90*/  BRA `(.L_x_60) ;  /* 0xfffffffc00fc7947 */ /* 0x000fc0000383ffff */
[----:B------:R-:W-:-:S00]  /*2da0*/  NOP ;  /* 0x0000000000007918 */ /* 0x000fc00000000000 */
        /* <DEDUP_REMOVED lines=13> */
.L_x_61:


//--------------------- .nv.shared._Z15KeMatrixSoftMaxPfS_m --------------------------
	.section	.nv.shared._Z15KeMatrixSoftMaxPfS_m,"aw",@nobits
	.sectionflags	@""
	.align	4
.nv.shared._Z15KeMatrixSoftMaxPfS_m:
	.zero		1152


//--------------------- .nv.shared.reserved.0     --------------------------
	.section	.nv.shared.reserved.0,"aw",@nobits
	.weak		__nv_reservedSMEM_offset_0_alias
	.size		__nv_reservedSMEM_offset_0_alias, 0, 64
	.other		__nv_reservedSMEM_offset_0_alias,@"STO_CUDA_RESERVED_SHARED STV_DEFAULT"
__nv_reservedSMEM_offset_0_alias:
	.zero		0
	.zero		64


//--------------------- .nv.constant0._Z15KeMatrixSoftMaxPfS_m --------------------------
	.section	.nv.constant0._Z15KeMatrixSoftMaxPfS_m,"a",@progbits
	.sectionflags	@""
	.align	4
.nv.constant0._Z15KeMatrixSoftMaxPfS_m:
	.zero		920


//--------------------- SYMBOLS --------------------------

	.type		.nv.reservedSmem.offset0,@object
	.size		.nv.reservedSmem.offset0,0x4
	.type		.nv.reservedSmem.cap,@object
	.size		.nv.reservedSmem.cap,0x4
